	.target	sm_90a

	.elftype	@"ET_EXEC"


//--------------------- .note.nv.tkinfo           --------------------------
	.section	.note.nv.tkinfo,"",@"SHT_NOTE"
	.sectionflags	@"SHF_NOTE_NV_TKINFO"
	.tkinfo
        /*0018*/ 	.word	0x00000002
        /*0030*/ 	.string	""
        /*0030*/ 	.string	"ptxas"
        /*0030*/ 	.string	"Cuda compilation tools, release 13.0, V13.0.88"
        /*0030*/ 	.string	"Build cuda_13.0.r13.0/compiler.36424714_0"
        /*0030*/ 	.string	"-arch sm_90a -m 64 "



//--------------------- .note.nv.cuinfo           --------------------------
	.section	.note.nv.cuinfo,"",@"SHT_NOTE"
	.sectionflags	@"SHF_NOTE_NV_CUINFO"
        /*0018*/ 	.short	0x0002
        /*001a*/ 	.short	0x005a
        /*001c*/ 	.short	0x0082
	.zero		2


//--------------------- .nv.info                  --------------------------
	.section	.nv.info,"",@"SHT_CUDA_INFO"
	.align	4


	//----- nvinfo : EIATTR_REGCOUNT
	.align		4
        /*0000*/ 	.byte	0x04, 0x2f
        /*0002*/ 	.short	(.L_15 - .L_14)
	.align		4
.L_14:
        /*0004*/ 	.word	index@(_ZN7cutlass13device_kernelINS_4gemm6kernel13GemmUniversalIN4cute5tupleIJiiiiEEENS1_10collective13CollectiveMmaINS1_34MainloopSm90TmaGmmaWarpSpecializedILi2ENS5_IJNS4_1CILi4EEESB_NSA_ILi1EEEEEENS1_32KernelTmaWarpSpecializedPingpongEEENS5_IJNSA_ILi64EEENSA_ILi128EEESH_EEENS_10tfloat32_tENS5_IJlSC_lEEESJ_SK_NS4_8TiledMMAINS4_8MMA_AtomIJNS4_4SM904GMMA30MMA_64x128x8_F32TF32TF32_SS_TNILNSO_7ScaleInE1ELSQ_1EEEEEENS4_6LayoutINS5_IJSC_SC_SC_EEENS5_IJNSA_ILi0EEESV_SV_EEEEENS5_IJNS4_10UnderscoreESY_SY_EEEEENS4_23SM90_TMA_LOAD_MULTICASTENS4_14ComposedLayoutINS4_7SwizzleILi3ELi4ELi3EEENS4_18smem_ptr_flag_bitsILi32EEENST_INS5_IJNSA_ILi8EEENSA_ILi32EEEEEENS5_IJS18_SC_EEEEEEEvNS4_8identityES11_S1C_vS1D_EENS_8epilogue10collective6detail29Sm90TmaWarpSpecializedAdapterINS1G_15DefaultEpilogueISJ_SK_SK_NS1F_6thread17LinearCombinationISJ_Li1EffLNS1K_9ScaleType4KindE0ELNS_15FloatRoundStyleE2ESJ_EENS1_15EpilogueDefaultEEEEEvvEEEEvNT_6ParamsE)
        /*0008*/ 	.word	0x000000a8


	//----- nvinfo : EIATTR_FRAME_SIZE
	.align		4
.L_15:
        /*000c*/ 	.byte	0x04, 0x11
        /*000e*/ 	.short	(.L_17 - .L_16)
	.align		4
.L_16:
        /*0010*/ 	.word	index@(_ZN7cutlass13device_kernelINS_4gemm6kernel13GemmUniversalIN4cute5tupleIJiiiiEEENS1_10collective13CollectiveMmaINS1_34MainloopSm90TmaGmmaWarpSpecializedILi2ENS5_IJNS4_1CILi4EEESB_NSA_ILi1EEEEEENS1_32KernelTmaWarpSpecializedPingpongEEENS5_IJNSA_ILi64EEENSA_ILi128EEESH_EEENS_10tfloat32_tENS5_IJlSC_lEEESJ_SK_NS4_8TiledMMAINS4_8MMA_AtomIJNS4_4SM904GMMA30MMA_64x128x8_F32TF32TF32_SS_TNILNSO_7ScaleInE1ELSQ_1EEEEEENS4_6LayoutINS5_IJSC_SC_SC_EEENS5_IJNSA_ILi0EEESV_SV_EEEEENS5_IJNS4_10UnderscoreESY_SY_EEEEENS4_23SM90_TMA_LOAD_MULTICASTENS4_14ComposedLayoutINS4_7SwizzleILi3ELi4ELi3EEENS4_18smem_ptr_flag_bitsILi32EEENST_INS5_IJNSA_ILi8EEENSA_ILi32EEEEEENS5_IJS18_SC_EEEEEEEvNS4_8identityES11_S1C_vS1D_EENS_8epilogue10collective6detail29Sm90TmaWarpSpecializedAdapterINS1G_15DefaultEpilogueISJ_SK_SK_NS1F_6thread17LinearCombinationISJ_Li1EffLNS1K_9ScaleType4KindE0ELNS_15FloatRoundStyleE2ESJ_EENS1_15EpilogueDefaultEEEEEvvEEEEvNT_6ParamsE)
        /*0014*/ 	.word	0x00000000


	//----- nvinfo : EIATTR_MIN_STACK_SIZE
	.align		4
.L_17:
        /*0018*/ 	.byte	0x04, 0x12
        /*001a*/ 	.short	(.L_19 - .L_18)
	.align		4
.L_18:
        /*001c*/ 	.word	index@(_ZN7cutlass13device_kernelINS_4gemm6kernel13GemmUniversalIN4cute5tupleIJiiiiEEENS1_10collective13CollectiveMmaINS1_34MainloopSm90TmaGmmaWarpSpecializedILi2ENS5_IJNS4_1CILi4EEESB_NSA_ILi1EEEEEENS1_32KernelTmaWarpSpecializedPingpongEEENS5_IJNSA_ILi64EEENSA_ILi128EEESH_EEENS_10tfloat32_tENS5_IJlSC_lEEESJ_SK_NS4_8TiledMMAINS4_8MMA_AtomIJNS4_4SM904GMMA30MMA_64x128x8_F32TF32TF32_SS_TNILNSO_7ScaleInE1ELSQ_1EEEEEENS4_6LayoutINS5_IJSC_SC_SC_EEENS5_IJNSA_ILi0EEESV_SV_EEEEENS5_IJNS4_10UnderscoreESY_SY_EEEEENS4_23SM90_TMA_LOAD_MULTICASTENS4_14ComposedLayoutINS4_7SwizzleILi3ELi4ELi3EEENS4_18smem_ptr_flag_bitsILi32EEENST_INS5_IJNSA_ILi8EEENSA_ILi32EEEEEENS5_IJS18_SC_EEEEEEEvNS4_8identityES11_S1C_vS1D_EENS_8epilogue10collective6detail29Sm90TmaWarpSpecializedAdapterINS1G_15DefaultEpilogueISJ_SK_SK_NS1F_6thread17LinearCombinationISJ_Li1EffLNS1K_9ScaleType4KindE0ELNS_15FloatRoundStyleE2ESJ_EENS1_15EpilogueDefaultEEEEEvvEEEEvNT_6ParamsE)
        /*0020*/ 	.word	0x00000000
.L_19:


//--------------------- .nv.compat                --------------------------
	.section	.nv.compat,"",@"SHT_CUDA_COMPAT_INFO"
	.align	4
        /*0000*/ 	.byte	0x02, 0x09, 0x01, 0x00, 0x02, 0x02, 0x04, 0x00, 0x02, 0x05, 0x05, 0x00, 0x03, 0x07, 0x01, 0x01
        /*0010*/ 	.byte	0x02, 0x03, 0x01, 0x00, 0x02, 0x06, 0x01, 0x00, 0x04, 0x0b, 0x08, 0x00, 0x00, 0x00, 0x00, 0x00
        /*0020*/ 	.byte	0x00, 0x00, 0x00, 0x00


//--------------------- .nv.info._ZN7cutlass13device_kernelINS_4gemm6kernel13GemmUniversalIN4cute5tupleIJiiiiEEENS1_10collective13CollectiveMmaINS1_34MainloopSm90TmaGmmaWarpSpecializedILi2ENS5_IJNS4_1CILi4EEESB_NSA_ILi1EEEEEENS1_32KernelTmaWarpSpecializedPingpongEEENS5_IJNSA_ILi64EEENSA_ILi128EEESH_EEENS_10tfloat32_tENS5_IJlSC_lEEESJ_SK_NS4_8TiledMMAINS4_8MMA_AtomIJNS4_4SM904GMMA30MMA_64x128x8_F32TF32TF32_SS_TNILNSO_7ScaleInE1ELSQ_1EEEEEENS4_6LayoutINS5_IJSC_SC_SC_EEENS5_IJNSA_ILi0EEESV_SV_EEEEENS5_IJNS4_10UnderscoreESY_SY_EEEEENS4_23SM90_TMA_LOAD_MULTICASTENS4_14ComposedLayoutINS4_7SwizzleILi3ELi4ELi3EEENS4_18smem_ptr_flag_bitsILi32EEENST_INS5_IJNSA_ILi8EEENSA_ILi32EEEEEENS5_IJS18_SC_EEEEEEEvNS4_8identityES11_S1C_vS1D_EENS_8epilogue10collective6detail29Sm90TmaWarpSpecializedAdapterINS1G_15DefaultEpilogueISJ_SK_SK_NS1F_6thread17LinearCombinationISJ_Li1EffLNS1K_9ScaleType4KindE0ELNS_15FloatRoundStyleE2ESJ_EENS1_15EpilogueDefaultEEEEEvvEEEEvNT_6ParamsE --------------------------
	.section	.nv.info._ZN7cutlass13device_kernelINS_4gemm6kernel13GemmUniversalIN4cute5tupleIJiiiiEEENS1_10collective13CollectiveMmaINS1_34MainloopSm90TmaGmmaWarpSpecializedILi2ENS5_IJNS4_1CILi4EEESB_NSA_ILi1EEEEEENS1_32KernelTmaWarpSpecializedPingpongEEENS5_IJNSA_ILi64EEENSA_ILi128EEESH_EEENS_10tfloat32_tENS5_IJlSC_lEEESJ_SK_NS4_8TiledMMAINS4_8MMA_AtomIJNS4_4SM904GMMA30MMA_64x128x8_F32TF32TF32_SS_TNILNSO_7ScaleInE1ELSQ_1EEEEEENS4_6LayoutINS5_IJSC_SC_SC_EEENS5_IJNSA_ILi0EEESV_SV_EEEEENS5_IJNS4_10UnderscoreESY_SY_EEEEENS4_23SM90_TMA_LOAD_MULTICASTENS4_14ComposedLayoutINS4_7SwizzleILi3ELi4ELi3EEENS4_18smem_ptr_flag_bitsILi32EEENST_INS5_IJNSA_ILi8EEENSA_ILi32EEEEEENS5_IJS18_SC_EEEEEEEvNS4_8identityES11_S1C_vS1D_EENS_8epilogue10collective6detail29Sm90TmaWarpSpecializedAdapterINS1G_15DefaultEpilogueISJ_SK_SK_NS1F_6thread17LinearCombinationISJ_Li1EffLNS1K_9ScaleType4KindE0ELNS_15FloatRoundStyleE2ESJ_EENS1_15EpilogueDefaultEEEEEvvEEEEvNT_6ParamsE,"",@"SHT_CUDA_INFO"
	.sectionflags	@""
	.align	4


	//----- nvinfo : EIATTR_CUDA_API_VERSION
	.align		4
        /*0000*/ 	.byte	0x04, 0x37
        /*0002*/ 	.short	(.L_21 - .L_20)
.L_20:
        /*0004*/ 	.word	0x00000082


	//----- nvinfo : EIATTR_KPARAM_INFO
	.align		4
.L_21:
        /*0008*/ 	.byte	0x04, 0x17
        /*000a*/ 	.short	(.L_23 - .L_22)
.L_22:
        /*000c*/ 	.word	0x00000000
        /*0010*/ 	.short	0x0000
        /*0012*/ 	.short	0x0070
        /*0014*/ 	.byte	0x00, 0xf0, 0x01, 0x10


	//----- nvinfo : EIATTR_SPARSE_MMA_MASK
	.align		4
.L_23:
        /*0018*/ 	.byte	0x03, 0x50
        /*001a*/ 	.short	0x0000


	//----- nvinfo : EIATTR_MAXREG_COUNT
	.align		4
        /*001c*/ 	.byte	0x03, 0x1b
        /*001e*/ 	.short	0x00a8


	//----- nvinfo : EIATTR_NUM_BARRIERS
	.align		4
        /*0020*/ 	.byte	0x02, 0x4c
        /*0022*/ 	.byte	0x01
	.zero		1


	//----- nvinfo : EIATTR_EXTERNS
	.align		4
        /*0024*/ 	.byte	0x04, 0x0f
        /*0026*/ 	.short	(.L_25 - .L_24)


	//   ....[0]....
	.align		4
.L_24:
        /*0028*/ 	.word	index@(__assertfail)


	//----- nvinfo : EIATTR_MERCURY_ISA_VERSION
	.align		4
.L_25:
        /*002c*/ 	.byte	0x03, 0x5f
        /*002e*/ 	.short	0x0101


	//----- nvinfo : EIATTR_INT_WARP_WIDE_INSTR_OFFSETS
	.align		4
        /*0030*/ 	.byte	0x04, 0x31
        /*0032*/ 	.short	(.L_27 - .L_26)


	//   ....[0]....
.L_26:
        /*0034*/ 	.word	0x00000580


	//   ....[1]....
        /*0038*/ 	.word	0x000005d0


	//   ....[2]....
        /*003c*/ 	.word	0x00000660


	//   ....[3]....
        /*0040*/ 	.word	0x00000670


	//   ....[4]....
        /*0044*/ 	.word	0x00000690


	//   ....[5]....
        /*0048*/ 	.word	0x000006b0


	//   ....[6]....
        /*004c*/ 	.word	0x000007b0


	//   ....[7]....
        /*0050*/ 	.word	0x000007d0


	//   ....[8]....
        /*0054*/ 	.word	0x00002cb0


	//----- nvinfo : EIATTR_COOP_GROUP_MASK_REGIDS
	.align		4
.L_27:
        /*0058*/ 	.byte	0x04, 0x29
        /*005a*/ 	.short	(.L_29 - .L_28)


	//   ....[0]....
.L_28:
        /*005c*/ 	.word	0xffffffff


	//   ....[1]....
        /*0060*/ 	.word	0xffffffff


	//   ....[2]....
        /*0064*/ 	.word	0xffffffff


	//   ....[3]....
        /*0068*/ 	.word	0xffffffff


	//   ....[4]....
        /*006c*/ 	.word	0xffffffff


	//   ....[5]....
        /*0070*/ 	.word	0xffffffff


	//   ....[6]....
        /*0074*/ 	.word	0xffffffff


	//----- nvinfo : EIATTR_COOP_GROUP_INSTR_OFFSETS
	.align		4
.L_29:
        /*0078*/ 	.byte	0x04, 0x28
        /*007a*/ 	.short	(.L_31 - .L_30)


	//   ....[0]....
.L_30:
        /*007c*/ 	.word	0x00000060


	//   ....[1]....
        /*0080*/ 	.word	0x00000080


	//   ....[2]....
        /*0084*/ 	.word	0x00000180


	//   ....[3]....
        /*0088*/ 	.word	0x00000370


	//   ....[4]....
        /*008c*/ 	.word	0x000003c0


	//   ....[5]....
        /*0090*/ 	.word	0x000004b0


	//   ....[6]....
        /*0094*/ 	.word	0x00000960


	//----- nvinfo : EIATTR_REG_RECONFIG
	.align		4
.L_31:
        /*0098*/ 	.byte	0x01, 0x54
	.zero		2


	//----- nvinfo : EIATTR_SYSCALL_OFFSETS
	.align		4
        /*009c*/ 	.byte	0x04, 0x46
        /*009e*/ 	.short	(.L_33 - .L_32)


	//   ....[0]....
.L_32:
        /*00a0*/ 	.word	0x000019c0


	//----- nvinfo : EIATTR_MBARRIER_INSTR_OFFSETS
	.align		4
.L_33:
        /*00a4*/ 	.byte	0x04, 0x39
        /*00a6*/ 	.short	(.L_35 - .L_34)


	//   ....[0]....
.L_34:
        /*00a8*/ 	.word	0x00000300
        /*00ac*/ 	.word	0x000000ff
        /*00b0*/ 	.word	0x00000000
        /*00b4*/ 	.short	0x0100
        /*00b6*/ 	.byte	0x07
	.zero		1


	//   ....[1]....
        /*00b8*/ 	.word	0x00000310
        /*00bc*/ 	.word	0x000000ff
        /*00c0*/ 	.word	0x00000010
        /*00c4*/ 	.short	0x0100
        /*00c6*/ 	.byte	0x07
	.zero		1


	//   ....[2]....
        /*00c8*/ 	.word	0x00000320
        /*00cc*/ 	.word	0x000000ff
        /*00d0*/ 	.word	0x00000008
        /*00d4*/ 	.short	0x0100
        /*00d6*/ 	.byte	0x07
	.zero		1


	//   ....[3]....
        /*00d8*/ 	.word	0x00000330
        /*00dc*/ 	.word	0x000000ff
        /*00e0*/ 	.word	0x00000018
        /*00e4*/ 	.short	0x0100
        /*00e6*/ 	.byte	0x07
	.zero		1


	//   ....[4]....
        /*00e8*/ 	.word	0x00000820
        /*00ec*/ 	.word	0x000000ff
        /*00f0*/ 	.word	0x00000050
        /*00f4*/ 	.short	0x0100
        /*00f6*/ 	.byte	0x0c
	.zero		1


	//   ....[5]....
        /*00f8*/ 	.word	0x00000880
        /*00fc*/ 	.word	0x000000ff
        /*0100*/ 	.word	0x00000058
        /*0104*/ 	.short	0x0100
        /*0106*/ 	.byte	0x0c
	.zero		1


	//   ....[6]....
        /*0108*/ 	.word	0x000008b0
        /*010c*/ 	.word	0x000000ff
        /*0110*/ 	.word	0x00000030
        /*0114*/ 	.short	0x0100
        /*0116*/ 	.byte	0x0d
	.zero		1


	//   ....[7]....
        /*0118*/ 	.word	0x000008f0
        /*011c*/ 	.word	0x000000ff
        /*0120*/ 	.word	0x00000038
        /*0124*/ 	.short	0x0100
        /*0126*/ 	.byte	0x0d
	.zero		1


	//   ....[8]....
        /*0128*/ 	.word	0x00000900
        /*012c*/ 	.word	0x000000ff
        /*0130*/ 	.word	0x00000040
        /*0134*/ 	.short	0x0100
        /*0136*/ 	.byte	0x0d
	.zero		1


	//   ....[9]....
        /*0138*/ 	.word	0x00000910
        /*013c*/ 	.word	0x000000ff
        /*0140*/ 	.word	0x00000048
        /*0144*/ 	.short	0x0100
        /*0146*/ 	.byte	0x0d
	.zero		1


	//   ....[10]....
        /*0148*/ 	.word	0x00001880
        /*014c*/ 	.word	0x00000062
        /*0150*/ 	.word	0xfffffff8
        /*0154*/ 	.short	0x010a
        /*0156*/ 	.byte	0x3f
	.zero		1


	//   ....[11]....
        /*0158*/ 	.word	0x00001a50
        /*015c*/ 	.word	0x00000003
        /*0160*/ 	.word	0x00000000
        /*0164*/ 	.short	0x010a
        /*0166*/ 	.byte	0x3f
	.zero		1


	//   ....[12]....
        /*0168*/ 	.word	0x00001ab0
        /*016c*/ 	.word	0x00000003
        /*0170*/ 	.word	0x00000000
        /*0174*/ 	.short	0x010a
        /*0176*/ 	.byte	0x3f
	.zero		1


	//   ....[13]....
        /*0178*/ 	.word	0x00002350
        /*017c*/ 	.word	0x000000ff
        /*0180*/ 	.word	0x00000000
        /*0184*/ 	.short	0x010a
        /*0186*/ 	.byte	0x07
	.zero		1


	//   ....[14]....
        /*0188*/ 	.word	0x00002390
        /*018c*/ 	.word	0x000000ff
        /*0190*/ 	.word	0x00000000
        /*0194*/ 	.short	0x010a
        /*0196*/ 	.byte	0x07
	.zero		1


	//   ....[15]....
        /*0198*/ 	.word	0x00002b40
        /*019c*/ 	.word	0x00000004
        /*01a0*/ 	.word	0x00000000
        /*01a4*/ 	.short	0x0101
        /*01a6*/ 	.byte	0x3f
	.zero		1


	//   ....[16]....
        /*01a8*/ 	.word	0x00002c40
        /*01ac*/ 	.word	0x00000066
        /*01b0*/ 	.word	0x00000000
        /*01b4*/ 	.short	0x0101
        /*01b6*/ 	.byte	0x2c
	.zero		1


	//   ....[17]....
        /*01b8*/ 	.word	0x00002d30
        /*01bc*/ 	.word	0x00000000
        /*01c0*/ 	.word	0x00000000
        /*01c4*/ 	.short	0x0101
        /*01c6*/ 	.byte	0x3f
	.zero		1


	//   ....[18]....
        /*01c8*/ 	.word	0x00002d90
        /*01cc*/ 	.word	0x00000062
        /*01d0*/ 	.word	0x00000008
        /*01d4*/ 	.short	0x010a
        /*01d6*/ 	.byte	0x3f
	.zero		1


	//   ....[19]....
        /*01d8*/ 	.word	0x00006e70
        /*01dc*/ 	.word	0x00000063
        /*01e0*/ 	.word	0x00000000
        /*01e4*/ 	.short	0x0101
        /*01e6*/ 	.byte	0x2c
	.zero		1


	//   ....[20]....
        /*01e8*/ 	.word	0x00007a00
        /*01ec*/ 	.word	0x00000007
        /*01f0*/ 	.word	0x00000010
        /*01f4*/ 	.short	0x010a
        /*01f6*/ 	.byte	0x3f
	.zero		1


	//   ....[21]....
        /*01f8*/ 	.word	0x00008010
        /*01fc*/ 	.word	0x00000003
        /*0200*/ 	.word	0x00000058
        /*0204*/ 	.short	0x0101
        /*0206*/ 	.byte	0x3f
	.zero		1


	//   ....[22]....
        /*0208*/ 	.word	0x000087a0
        /*020c*/ 	.word	0x00000007
        /*0210*/ 	.word	0x00000000
        /*0214*/ 	.short	0x010a
        /*0216*/ 	.byte	0x3f
	.zero		1


	//   ....[23]....
        /*0218*/ 	.word	0x00008820
        /*021c*/ 	.word	0x00000003
        /*0220*/ 	.word	0x00000000
        /*0224*/ 	.short	0x010a
        /*0226*/ 	.byte	0x3f
	.zero		1


	//   ....[24]....
        /*0228*/ 	.word	0x00008880
        /*022c*/ 	.word	0x00000062
        /*0230*/ 	.word	0xfffffff8
        /*0234*/ 	.short	0x010a
        /*0236*/ 	.byte	0x3f
	.zero		1


	//   ....[25]....
        /*0238*/ 	.word	0x000088d0
        /*023c*/ 	.word	0x00000003
        /*0240*/ 	.word	0x00000000
        /*0244*/ 	.short	0x010a
        /*0246*/ 	.byte	0x3f
	.zero		1


	//   ....[26]....
        /*0248*/ 	.word	0x00008930
        /*024c*/ 	.word	0x00000005
        /*0250*/ 	.word	0x00000000
        /*0254*/ 	.short	0x010a
        /*0256*/ 	.byte	0x3f
	.zero		1


	//   ....[27]....
        /*0258*/ 	.word	0x00008980
        /*025c*/ 	.word	0x00000062
        /*0260*/ 	.word	0x00000008
        /*0264*/ 	.short	0x010a
        /*0266*/ 	.byte	0x3f
	.zero		1


	//   ....[28]....
        /*0268*/ 	.word	0x00008a50
        /*026c*/ 	.word	0x00000007
        /*0270*/ 	.word	0x00000010
        /*0274*/ 	.short	0x010a
        /*0276*/ 	.byte	0x3f
	.zero		1


	//   ....[29]....
        /*0278*/ 	.word	0x00008b20
        /*027c*/ 	.word	0x00000007
        /*0280*/ 	.word	0x00000000
        /*0284*/ 	.short	0x010a
        /*0286*/ 	.byte	0x3f
	.zero		1


	//----- nvinfo : EIATTR_NUM_MBARRIERS
	.align		4
.L_35:
        /*0288*/ 	.byte	0x03, 0x38
        /*028a*/ 	.short	0x000a


	//----- nvinfo : EIATTR_EXIT_INSTR_OFFSETS
	.align		4
        /*028c*/ 	.byte	0x04, 0x1c
        /*028e*/ 	.short	(.L_37 - .L_36)


	//   ....[0]....
.L_36:
        /*0290*/ 	.word	0x00001480


	//   ....[1]....
        /*0294*/ 	.word	0x000014e0


	//   ....[2]....
        /*0298*/ 	.word	0x000075b0


	//   ....[3]....
        /*029c*/ 	.word	0x000075e0


	//   ....[4]....
        /*02a0*/ 	.word	0x00008870


	//----- nvinfo : EIATTR_MAX_THREADS
	.align		4
.L_37:
        /*02a4*/ 	.byte	0x04, 0x05
        /*02a6*/ 	.short	(.L_39 - .L_38)
.L_38:
        /*02a8*/ 	.word	0x00000180
        /*02ac*/ 	.word	0x00000001
        /*02b0*/ 	.word	0x00000001


	//----- nvinfo : EIATTR_CRS_STACK_SIZE
	.align		4
.L_39:
        /*02b4*/ 	.byte	0x04, 0x1e
        /*02b6*/ 	.short	(.L_41 - .L_40)
.L_40:
        /*02b8*/ 	.word	0x00000000


	//----- nvinfo : EIATTR_CBANK_PARAM_SIZE
	.align		4
.L_41:
        /*02bc*/ 	.byte	0x03, 0x19
        /*02be*/ 	.short	0x0470


	//----- nvinfo : EIATTR_PARAM_CBANK
	.align		4
        /*02c0*/ 	.byte	0x04, 0x0a
        /*02c2*/ 	.short	(.L_43 - .L_42)
	.align		4
.L_42:
        /*02c4*/ 	.word	index@(.nv.constant0._ZN7cutlass13device_kernelINS_4gemm6kernel13GemmUniversalIN4cute5tupleIJiiiiEEENS1_10collective13CollectiveMmaINS1_34MainloopSm90TmaGmmaWarpSpecializedILi2ENS5_IJNS4_1CILi4EEESB_NSA_ILi1EEEEEENS1_32KernelTmaWarpSpecializedPingpongEEENS5_IJNSA_ILi64EEENSA_ILi128EEESH_EEENS_10tfloat32_tENS5_IJlSC_lEEESJ_SK_NS4_8TiledMMAINS4_8MMA_AtomIJNS4_4SM904GMMA30MMA_64x128x8_F32TF32TF32_SS_TNILNSO_7ScaleInE1ELSQ_1EEEEEENS4_6LayoutINS5_IJSC_SC_SC_EEENS5_IJNSA_ILi0EEESV_SV_EEEEENS5_IJNS4_10UnderscoreESY_SY_EEEEENS4_23SM90_TMA_LOAD_MULTICASTENS4_14ComposedLayoutINS4_7SwizzleILi3ELi4ELi3EEENS4_18smem_ptr_flag_bitsILi32EEENST_INS5_IJNSA_ILi8EEENSA_ILi32EEEEEENS5_IJS18_SC_EEEEEEEvNS4_8identityES11_S1C_vS1D_EENS_8epilogue10collective6detail29Sm90TmaWarpSpecializedAdapterINS1G_15DefaultEpilogueISJ_SK_SK_NS1F_6thread17LinearCombinationISJ_Li1EffLNS1K_9ScaleType4KindE0ELNS_15FloatRoundStyleE2ESJ_EENS1_15EpilogueDefaultEEEEEvvEEEEvNT_6ParamsE)
        /*02c8*/ 	.short	0x0210
        /*02ca*/ 	.short	0x0470


	//----- nvinfo : EIATTR_SW_WAR
	.align		4
.L_43:
        /*02cc*/ 	.byte	0x04, 0x36
        /*02ce*/ 	.short	(.L_45 - .L_44)
.L_44:
        /*02d0*/ 	.word	0x00000008
.L_45:


//--------------------- .nv.callgraph             --------------------------
	.section	.nv.callgraph,"",@"SHT_CUDA_CALLGRAPH"
	.align	4
	.sectionentsize	8
	.align		4
        /*0000*/ 	.word	0x00000000
	.align		4
        /*0004*/ 	.word	0xffffffff
	.align		4
        /*0008*/ 	.word	index@(_ZN7cutlass13device_kernelINS_4gemm6kernel13GemmUniversalIN4cute5tupleIJiiiiEEENS1_10collective13CollectiveMmaINS1_34MainloopSm90TmaGmmaWarpSpecializedILi2ENS5_IJNS4_1CILi4EEESB_NSA_ILi1EEEEEENS1_32KernelTmaWarpSpecializedPingpongEEENS5_IJNSA_ILi64EEENSA_ILi128EEESH_EEENS_10tfloat32_tENS5_IJlSC_lEEESJ_SK_NS4_8TiledMMAINS4_8MMA_AtomIJNS4_4SM904GMMA30MMA_64x128x8_F32TF32TF32_SS_TNILNSO_7ScaleInE1ELSQ_1EEEEEENS4_6LayoutINS5_IJSC_SC_SC_EEENS5_IJNSA_ILi0EEESV_SV_EEEEENS5_IJNS4_10UnderscoreESY_SY_EEEEENS4_23SM90_TMA_LOAD_MULTICASTENS4_14ComposedLayoutINS4_7SwizzleILi3ELi4ELi3EEENS4_18smem_ptr_flag_bitsILi32EEENST_INS5_IJNSA_ILi8EEENSA_ILi32EEEEEENS5_IJS18_SC_EEEEEEEvNS4_8identityES11_S1C_vS1D_EENS_8epilogue10collective6detail29Sm90TmaWarpSpecializedAdapterINS1G_15DefaultEpilogueISJ_SK_SK_NS1F_6thread17LinearCombinationISJ_Li1EffLNS1K_9ScaleType4KindE0ELNS_15FloatRoundStyleE2ESJ_EENS1_15EpilogueDefaultEEEEEvvEEEEvNT_6ParamsE)
	.align		4
        /*000c*/ 	.word	index@(__assertfail)
	.align		4
        /*0010*/ 	.word	0x00000000
	.align		4
        /*0014*/ 	.word	0xfffffffe
	.align		4
        /*0018*/ 	.word	0x00000000
	.align		4
        /*001c*/ 	.word	0xfffffffd
	.align		4
        /*0020*/ 	.word	0x00000000
	.align		4
        /*0024*/ 	.word	0xfffffffc


//--------------------- .nv.constant4             --------------------------
	.section	.nv.constant4,"a",@progbits
	.align	8
	.align		8
.nv.constant4:
        /*0000*/ 	.dword	__assertfail
	.align		8
        /*0008*/ 	.dword	__unnamed_1
	.align		8
        /*0010*/ 	.dword	_ZN40_INTERNAL_bc7ede82_4_k_cu_d6c36ed7_201794cuda3std3__45__cpo5beginE
	.align		8
        /*0018*/ 	.dword	_ZN40_INTERNAL_bc7ede82_4_k_cu_d6c36ed7_201794cuda3std3__45__cpo3endE
	.align		8
        /*0020*/ 	.dword	_ZN40_INTERNAL_bc7ede82_4_k_cu_d6c36ed7_201794cuda3std3__45__cpo6cbeginE
	.align		8
        /*0028*/ 	.dword	_ZN40_INTERNAL_bc7ede82_4_k_cu_d6c36ed7_201794cuda3std3__45__cpo4cendE
	.align		8
        /*0030*/ 	.dword	_ZN40_INTERNAL_bc7ede82_4_k_cu_d6c36ed7_201794cuda3std3__442_GLOBAL__N__bc7ede82_4_k_cu_d6c36ed7_201796ignoreE
	.align		8
        /*0038*/ 	.dword	_ZN40_INTERNAL_bc7ede82_4_k_cu_d6c36ed7_201794cuda3std3__419piecewise_constructE
	.align		8
        /*0040*/ 	.dword	_ZN40_INTERNAL_bc7ede82_4_k_cu_d6c36ed7_201794cuda3std3__48in_placeE
	.align		8
        /*0048*/ 	.dword	_ZN40_INTERNAL_bc7ede82_4_k_cu_d6c36ed7_201794cuda3std6ranges3__45__cpo4swapE
	.align		8
        /*0050*/ 	.dword	_ZN40_INTERNAL_bc7ede82_4_k_cu_d6c36ed7_201794cuda3std6ranges3__45__cpo9iter_moveE
	.align		8
        /*0058*/ 	.dword	_ZN40_INTERNAL_bc7ede82_4_k_cu_d6c36ed7_201794cute7productE
	.align		8
        /*0060*/ 	.dword	_ZN40_INTERNAL_bc7ede82_4_k_cu_d6c36ed7_201794cute1_E
	.align		8
        /*0068*/ 	.dword	$str$22
	.align		8
        /*0070*/ 	.dword	$str$23


//--------------------- .text._ZN7cutlass13device_kernelINS_4gemm6kernel13GemmUniversalIN4cute5tupleIJiiiiEEENS1_10collective13CollectiveMmaINS1_34MainloopSm90TmaGmmaWarpSpecializedILi2ENS5_IJNS4_1CILi4EEESB_NSA_ILi1EEEEEENS1_32KernelTmaWarpSpecializedPingpongEEENS5_IJNSA_ILi64EEENSA_ILi128EEESH_EEENS_10tfloat32_tENS5_IJlSC_lEEESJ_SK_NS4_8TiledMMAINS4_8MMA_AtomIJNS4_4SM904GMMA30MMA_64x128x8_F32TF32TF32_SS_TNILNSO_7ScaleInE1ELSQ_1EEEEEENS4_6LayoutINS5_IJSC_SC_SC_EEENS5_IJNSA_ILi0EEESV_SV_EEEEENS5_IJNS4_10UnderscoreESY_SY_EEEEENS4_23SM90_TMA_LOAD_MULTICASTENS4_14ComposedLayoutINS4_7SwizzleILi3ELi4ELi3EEENS4_18smem_ptr_flag_bitsILi32EEENST_INS5_IJNSA_ILi8EEENSA_ILi32EEEEEENS5_IJS18_SC_EEEEEEEvNS4_8identityES11_S1C_vS1D_EENS_8epilogue10collective6detail29Sm90TmaWarpSpecializedAdapterINS1G_15DefaultEpilogueISJ_SK_SK_NS1F_6thread17LinearCombinationISJ_Li1EffLNS1K_9ScaleType4KindE0ELNS_15FloatRoundStyleE2ESJ_EENS1_15EpilogueDefaultEEEEEvvEEEEvNT_6ParamsE --------------------------
	.section	.text._ZN7cutlass13device_kernelINS_4gemm6kernel13GemmUniversalIN4cute5tupleIJiiiiEEENS1_10collective13CollectiveMmaINS1_34MainloopSm90TmaGmmaWarpSpecializedILi2ENS5_IJNS4_1CILi4EEESB_NSA_ILi1EEEEEENS1_32KernelTmaWarpSpecializedPingpongEEENS5_IJNSA_ILi64EEENSA_ILi128EEESH_EEENS_10tfloat32_tENS5_IJlSC_lEEESJ_SK_NS4_8TiledMMAINS4_8MMA_AtomIJNS4_4SM904GMMA30MMA_64x128x8_F32TF32TF32_SS_TNILNSO_7ScaleInE1ELSQ_1EEEEEENS4_6LayoutINS5_IJSC_SC_SC_EEENS5_IJNSA_ILi0EEESV_SV_EEEEENS5_IJNS4_10UnderscoreESY_SY_EEEEENS4_23SM90_TMA_LOAD_MULTICASTENS4_14ComposedLayoutINS4_7SwizzleILi3ELi4ELi3EEENS4_18smem_ptr_flag_bitsILi32EEENST_INS5_IJNSA_ILi8EEENSA_ILi32EEEEEENS5_IJS18_SC_EEEEEEEvNS4_8identityES11_S1C_vS1D_EENS_8epilogue10collective6detail29Sm90TmaWarpSpecializedAdapterINS1G_15DefaultEpilogueISJ_SK_SK_NS1F_6thread17LinearCombinationISJ_Li1EffLNS1K_9ScaleType4KindE0ELNS_15FloatRoundStyleE2ESJ_EENS1_15EpilogueDefaultEEEEEvvEEEEvNT_6ParamsE,"ax",@progbits
	.align	128
.text._ZN7cutlass13device_kernelINS_4gemm6kernel13GemmUniversalIN4cute5tupleIJiiiiEEENS1_10collective13CollectiveMmaINS1_34MainloopSm90TmaGmmaWarpSpecializedILi2ENS5_IJNS4_1CILi4EEESB_NSA_ILi1EEEEEENS1_32KernelTmaWarpSpecializedPingpongEEENS5_IJNSA_ILi64EEENSA_ILi128EEESH_EEENS_10tfloat32_tENS5_IJlSC_lEEESJ_SK_NS4_8TiledMMAINS4_8MMA_AtomIJNS4_4SM904GMMA30MMA_64x128x8_F32TF32TF32_SS_TNILNSO_7ScaleInE1ELSQ_1EEEEEENS4_6LayoutINS5_IJSC_SC_SC_EEENS5_IJNSA_ILi0EEESV_SV_EEEEENS5_IJNS4_10UnderscoreESY_SY_EEEEENS4_23SM90_TMA_LOAD_MULTICASTENS4_14ComposedLayoutINS4_7SwizzleILi3ELi4ELi3EEENS4_18smem_ptr_flag_bitsILi32EEENST_INS5_IJNSA_ILi8EEENSA_ILi32EEEEEENS5_IJS18_SC_EEEEEEEvNS4_8identityES11_S1C_vS1D_EENS_8epilogue10collective6detail29Sm90TmaWarpSpecializedAdapterINS1G_15DefaultEpilogueISJ_SK_SK_NS1F_6thread17LinearCombinationISJ_Li1EffLNS1K_9ScaleType4KindE0ELNS_15FloatRoundStyleE2ESJ_EENS1_15EpilogueDefaultEEEEEvvEEEEvNT_6ParamsE:
        .type           _ZN7cutlass13device_kernelINS_4gemm6kernel13GemmUniversalIN4cute5tupleIJiiiiEEENS1_10collective13CollectiveMmaINS1_34MainloopSm90TmaGmmaWarpSpecializedILi2ENS5_IJNS4_1CILi4EEESB_NSA_ILi1EEEEEENS1_32KernelTmaWarpSpecializedPingpongEEENS5_IJNSA_ILi64EEENSA_ILi128EEESH_EEENS_10tfloat32_tENS5_IJlSC_lEEESJ_SK_NS4_8TiledMMAINS4_8MMA_AtomIJNS4_4SM904GMMA30MMA_64x128x8_F32TF32TF32_SS_TNILNSO_7ScaleInE1ELSQ_1EEEEEENS4_6LayoutINS5_IJSC_SC_SC_EEENS5_IJNSA_ILi0EEESV_SV_EEEEENS5_IJNS4_10UnderscoreESY_SY_EEEEENS4_23SM90_TMA_LOAD_MULTICASTENS4_14ComposedLayoutINS4_7SwizzleILi3ELi4ELi3EEENS4_18smem_ptr_flag_bitsILi32EEENST_INS5_IJNSA_ILi8EEENSA_ILi32EEEEEENS5_IJS18_SC_EEEEEEEvNS4_8identityES11_S1C_vS1D_EENS_8epilogue10collective6detail29Sm90TmaWarpSpecializedAdapterINS1G_15DefaultEpilogueISJ_SK_SK_NS1F_6thread17LinearCombinationISJ_Li1EffLNS1K_9ScaleType4KindE0ELNS_15FloatRoundStyleE2ESJ_EENS1_15EpilogueDefaultEEEEEvvEEEEvNT_6ParamsE,@function
        .size           _ZN7cutlass13device_kernelINS_4gemm6kernel13GemmUniversalIN4cute5tupleIJiiiiEEENS1_10collective13CollectiveMmaINS1_34MainloopSm90TmaGmmaWarpSpecializedILi2ENS5_IJNS4_1CILi4EEESB_NSA_ILi1EEEEEENS1_32KernelTmaWarpSpecializedPingpongEEENS5_IJNSA_ILi64EEENSA_ILi128EEESH_EEENS_10tfloat32_tENS5_IJlSC_lEEESJ_SK_NS4_8TiledMMAINS4_8MMA_AtomIJNS4_4SM904GMMA30MMA_64x128x8_F32TF32TF32_SS_TNILNSO_7ScaleInE1ELSQ_1EEEEEENS4_6LayoutINS5_IJSC_SC_SC_EEENS5_IJNSA_ILi0EEESV_SV_EEEEENS5_IJNS4_10UnderscoreESY_SY_EEEEENS4_23SM90_TMA_LOAD_MULTICASTENS4_14ComposedLayoutINS4_7SwizzleILi3ELi4ELi3EEENS4_18smem_ptr_flag_bitsILi32EEENST_INS5_IJNSA_ILi8EEENSA_ILi32EEEEEENS5_IJS18_SC_EEEEEEEvNS4_8identityES11_S1C_vS1D_EENS_8epilogue10collective6detail29Sm90TmaWarpSpecializedAdapterINS1G_15DefaultEpilogueISJ_SK_SK_NS1F_6thread17LinearCombinationISJ_Li1EffLNS1K_9ScaleType4KindE0ELNS_15FloatRoundStyleE2ESJ_EENS1_15EpilogueDefaultEEEEEvvEEEEvNT_6ParamsE,(.L_x_196 - _ZN7cutlass13device_kernelINS_4gemm6kernel13GemmUniversalIN4cute5tupleIJiiiiEEENS1_10collective13CollectiveMmaINS1_34MainloopSm90TmaGmmaWarpSpecializedILi2ENS5_IJNS4_1CILi4EEESB_NSA_ILi1EEEEEENS1_32KernelTmaWarpSpecializedPingpongEEENS5_IJNSA_ILi64EEENSA_ILi128EEESH_EEENS_10tfloat32_tENS5_IJlSC_lEEESJ_SK_NS4_8TiledMMAINS4_8MMA_AtomIJNS4_4SM904GMMA30MMA_64x128x8_F32TF32TF32_SS_TNILNSO_7ScaleInE1ELSQ_1EEEEEENS4_6LayoutINS5_IJSC_SC_SC_EEENS5_IJNSA_ILi0EEESV_SV_EEEEENS5_IJNS4_10UnderscoreESY_SY_EEEEENS4_23SM90_TMA_LOAD_MULTICASTENS4_14ComposedLayoutINS4_7SwizzleILi3ELi4ELi3EEENS4_18smem_ptr_flag_bitsILi32EEENST_INS5_IJNSA_ILi8EEENSA_ILi32EEEEEENS5_IJS18_SC_EEEEEEEvNS4_8identityES11_S1C_vS1D_EENS_8epilogue10collective6detail29Sm90TmaWarpSpecializedAdapterINS1G_15DefaultEpilogueISJ_SK_SK_NS1F_6thread17LinearCombinationISJ_Li1EffLNS1K_9ScaleType4KindE0ELNS_15FloatRoundStyleE2ESJ_EENS1_15EpilogueDefaultEEEEEvvEEEEvNT_6ParamsE)
        .other          _ZN7cutlass13device_kernelINS_4gemm6kernel13GemmUniversalIN4cute5tupleIJiiiiEEENS1_10collective13CollectiveMmaINS1_34MainloopSm90TmaGmmaWarpSpecializedILi2ENS5_IJNS4_1CILi4EEESB_NSA_ILi1EEEEEENS1_32KernelTmaWarpSpecializedPingpongEEENS5_IJNSA_ILi64EEENSA_ILi128EEESH_EEENS_10tfloat32_tENS5_IJlSC_lEEESJ_SK_NS4_8TiledMMAINS4_8MMA_AtomIJNS4_4SM904GMMA30MMA_64x128x8_F32TF32TF32_SS_TNILNSO_7ScaleInE1ELSQ_1EEEEEENS4_6LayoutINS5_IJSC_SC_SC_EEENS5_IJNSA_ILi0EEESV_SV_EEEEENS5_IJNS4_10UnderscoreESY_SY_EEEEENS4_23SM90_TMA_LOAD_MULTICASTENS4_14ComposedLayoutINS4_7SwizzleILi3ELi4ELi3EEENS4_18smem_ptr_flag_bitsILi32EEENST_INS5_IJNSA_ILi8EEENSA_ILi32EEEEEENS5_IJS18_SC_EEEEEEEvNS4_8identityES11_S1C_vS1D_EENS_8epilogue10collective6detail29Sm90TmaWarpSpecializedAdapterINS1G_15DefaultEpilogueISJ_SK_SK_NS1F_6thread17LinearCombinationISJ_Li1EffLNS1K_9ScaleType4KindE0ELNS_15FloatRoundStyleE2ESJ_EENS1_15EpilogueDefaultEEEEEvvEEEEvNT_6ParamsE,@"STO_CUDA_ENTRY STV_DEFAULT"
_ZN7cutlass13device_kernelINS_4gemm6kernel13GemmUniversalIN4cute5tupleIJiiiiEEENS1_10collective13CollectiveMmaINS1_34MainloopSm90TmaGmmaWarpSpecializedILi2ENS5_IJNS4_1CILi4EEESB_NSA_ILi1EEEEEENS1_32KernelTmaWarpSpecializedPingpongEEENS5_IJNSA_ILi64EEENSA_ILi128EEESH_EEENS_10tfloat32_tENS5_IJlSC_lEEESJ_SK_NS4_8TiledMMAINS4_8MMA_AtomIJNS4_4SM904GMMA30MMA_64x128x8_F32TF32TF32_SS_TNILNSO_7ScaleInE1ELSQ_1EEEEEENS4_6LayoutINS5_IJSC_SC_SC_EEENS5_IJNSA_ILi0EEESV_SV_EEEEENS5_IJNS4_10UnderscoreESY_SY_EEEEENS4_23SM90_TMA_LOAD_MULTICASTENS4_14ComposedLayoutINS4_7SwizzleILi3ELi4ELi3EEENS4_18smem_ptr_flag_bitsILi32EEENST_INS5_IJNSA_ILi8EEENSA_ILi32EEEEEENS5_IJS18_SC_EEEEEEEvNS4_8identityES11_S1C_vS1D_EENS_8epilogue10collective6detail29Sm90TmaWarpSpecializedAdapterINS1G_15DefaultEpilogueISJ_SK_SK_NS1F_6thread17LinearCombinationISJ_Li1EffLNS1K_9ScaleType4KindE0ELNS_15FloatRoundStyleE2ESJ_EENS1_15EpilogueDefaultEEEEEvvEEEEvNT_6ParamsE:
[----:B------:R-:W0:Y:S01]  /*0000*/  LDC R1, c[0x0][0x28] ;  /* 0x00000a00ff017b82 */ /* 0x000e220000000800 */
[----:B------:R-:W1:Y:S01]  /*0010*/  S2R R3, SR_TID.X ;  /* 0x0000000000037919 */ /* 0x000e620000002100 */
[----:B------:R-:W-:Y:S01]  /*0020*/  ELECT P0, URZ, PT ;  /* 0x00000000003f782f */ /* 0x000fe20003800000 */
[----:B------:R-:W-:Y:S01]  /*0030*/  BSSY B0, `(.L_x_0) ;  /* 0x0000014000007945 */ /* 0x000fe20003800000 */
[--C-:B-1----:R-:W-:Y:S02]  /*0040*/  SHF.R.U32.HI R0, RZ, 0x5, R3.reuse ;  /* 0x00000005ff007819 */ /* 0x102fe40000011603 */
[----:B------:R-:W-:-:S03]  /*0050*/  SHF.R.U32.HI R5, RZ, 0x7, R3 ;  /* 0x00000007ff057819 */ /* 0x000fc60000011603 */
[----:B------:R-:W1:Y:S02]  /*0060*/  SHFL.IDX PT, R2, R0, RZ, 0x1f ;  /* 0x00001fff00027589 */ /* 0x000e6400000e0000 */
[----:B-1----:R-:W-:Y:S02]  /*0070*/  R2UR UR6, R2 ;  /* 0x00000000020672ca */ /* 0x002fe400000e0000 */
[----:B------:R1:W2:Y:S11]  /*0080*/  SHFL.IDX PT, R2, R5, RZ, 0x1f ;  /* 0x00001fff05027589 */ /* 0x0002b600000e0000 */
[----:B------:R-:W-:-:S02]  /*0090*/  USHF.R.S32.HI UR4, URZ, 0x1f, UR6 ;  /* 0x0000001f3f047899 */ /* 0x000fc40008011406 */
[----:B------:R-:W-:Y:S02]  /*00a0*/  ISETP.NE.OR P0, PT, RZ, UR6, !P0 ;  /* 0x00000006ff007c0c */ /* 0x000fe4000c705670 */
[----:B------:R-:W-:-:S04]  /*00b0*/  ULEA.HI UR4, UR4, UR6, URZ, 0x2 ;  /* 0x0000000604047291 */ /* 0x000fc8000f8f103f */
[----:B------:R-:W-:-:S04]  /*00c0*/  ULOP3.LUT UR4, UR4, 0xfffffffc, URZ, 0xc0, !UPT ;  /* 0xfffffffc04047892 */ /* 0x000fc8000f8ec03f */
[----:B------:R-:W-:-:S03]  /*00d0*/  UIADD3 UR6, UR6, -UR4, URZ ;  /* 0x8000000406067290 */ /* 0x000fc6000fffe03f */
[----:B012---:R-:W-:Y:S09]  /*00e0*/  @P0 BRA `(.L_x_1) ;  /* 0x0000000000200947 */ /* 0x007ff20003800000 */
[----:B------:R-:W-:Y:S02]  /*00f0*/  ULDC.64 UR4, c[0x0][0x198] ;  /* 0x0000660000047ab9 */ /* 0x000fe40000000a00 */
[----:B------:R-:W-:Y:S02]  /*0100*/  UIADD3 UR8, UP0, UR4, 0xf0, URZ ;  /* 0x000000f004087890 */ /* 0x000fe4000ff1e03f */
[----:B------:R-:W-:Y:S02]  /*0110*/  UIADD3 UR4, UP1, UR4, 0x1f0, URZ ;  /* 0x000001f004047890 */ /* 0x000fe4000ff3e03f */
[----:B------:R-:W-:Y:S02]  /*0120*/  UIADD3.X UR9, URZ, UR5, URZ, UP0, !UPT ;  /* 0x000000053f097290 */ /* 0x000fe400087fe43f */
[----:B------:R-:W-:-:S07]  /*0130*/  UIADD3.X UR5, URZ, UR5, URZ, UP1, !UPT ;  /* 0x000000053f057290 */ /* 0x000fce0008ffe43f */
[----:B------:R0:W-:Y:S02]  /*0140*/  UTMACCTL.PF [UR8] ;  /* 0x00000000080079b9 */ /* 0x0001e40008040000 */
[----:B------:R0:W-:Y:S02]  /*0150*/  UTMACCTL.PF [UR4] ;  /* 0x00000000040079b9 */ /* 0x0001e40008040000 */
[----:B0-----:R-:W-:Y:S01]  /*0160*/  NOP ;  /* 0x0000000000007918 */ /* 0x001fe20000000000 */
.L_x_1:
[----:B------:R-:W-:Y:S05]  /*0170*/  BSYNC B0 ;  /* 0x0000000000007941 */ /* 0x000fea0003800000 */
.L_x_0:
[----:B------:R-:W0:Y:S01]  /*0180*/  SHFL.IDX PT, R6, R0, RZ, 0x1f ;  /* 0x00001fff00067589 */ /* 0x000e2200000e0000 */
[----:B------:R-:W-:Y:S01]  /*0190*/  R2UR UR19, R2 ;  /* 0x00000000021372ca */ /* 0x000fe200000e0000 */
[----:B------:R-:W-:-:S04]  /*01a0*/  UISETP.NE.AND UP0, UPT, UR6, 0x3, UPT ;  /* 0x000000030600788c */ /* 0x000fc8000bf05270 */
[----:B------:R-:W-:-:S08]  /*01b0*/  UISETP.EQ.OR UP0, UPT, UR6, URZ, !UP0 ;  /* 0x0000003f0600728c */ /* 0x000fd0000c702670 */
[----:B------:R-:W-:Y:S02]  /*01c0*/  UIADD3 UR14, UR19, -0x1, URZ ;  /* 0xffffffff130e7890 */ /* 0x000fe4000fffe03f */
[----:B------:R-:W-:Y:S02]  /*01d0*/  UISETP.EQ.AND UP0, UPT, UR19, URZ, UP0 ;  /* 0x0000003f1300728c */ /* 0x000fe40008702270 */
[----:B------:R-:W-:Y:S02]  /*01e0*/  UISETP.GE.U32.AND UP1, UPT, UR14, 0x2, UPT ;  /* 0x000000020e00788c */ /* 0x000fe4000bf26070 */
[----:B------:R-:W-:Y:S01]  /*01f0*/  USEL UR38, URZ, 0x1, !UP0 ;  /* 0x000000013f267887 */ /* 0x000fe2000c000000 */
[----:B0-----:R-:W-:-:S03]  /*0200*/  ISETP.NE.AND P0, PT, R6, RZ, PT ;  /* 0x000000ff0600720c */ /* 0x001fc60003f05270 */
[----:B------:R-:W-:-:S10]  /*0210*/  USEL UR38, UR38, 0x2, UP1 ;  /* 0x0000000226267887 */ /* 0x000fd40008800000 */
[----:B------:R-:W-:Y:S05]  /*0220*/  @P0 BRA `(.L_x_2) ;  /* 0x0000000000480947 */ /* 0x000fea0003800000 */
[----:B------:R-:W0:Y:S01]  /*0230*/  S2UR UR7, SR_CgaCtaId ;  /* 0x00000000000779c3 */ /* 0x000e220000008800 */
[----:B------:R-:W-:Y:S01]  /*0240*/  UMOV UR4, 0x400 ;  /* 0x0000040000047882 */ /* 0x000fe20000000000 */
[----:B------:R-:W-:Y:S01]  /*0250*/  UMOV UR5, 0x1 ;  /* 0x0000000100057882 */ /* 0x000fe20000000000 */
[----:B------:R-:W-:Y:S01]  /*0260*/  UMOV UR8, 0x7 ;  /* 0x0000000700087882 */ /* 0x000fe20000000000 */
[----:B------:R-:W-:Y:S01]  /*0270*/  ELECT P0, URZ, PT ;  /* 0x00000000003f782f */ /* 0x000fe20003800000 */
[----:B------:R-:W-:-:S04]  /*0280*/  UIADD3 UR8, -UR8, 0x100000, URZ ;  /* 0x0010000008087890 */ /* 0x000fc8000fffe13f */
[----:B------:R-:W-:Y:S02]  /*0290*/  USHF.L.U32 UR9, UR8, 0xb, URZ ;  /* 0x0000000b08097899 */ /* 0x000fe4000800063f */
[----:B------:R-:W-:Y:S02]  /*02a0*/  USHF.L.U32 UR8, UR8, 0x1, URZ ;  /* 0x0000000108087899 */ /* 0x000fe4000800063f */
[----:B0-----:R-:W-:Y:S02]  /*02b0*/  ULEA UR7, UR7, UR4, 0x18 ;  /* 0x0000000407077291 */ /* 0x001fe4000f8ec03f */
[----:B------:R-:W-:-:S04]  /*02c0*/  UIADD3 UR4, -UR5, 0x100000, URZ ;  /* 0x0010000005047890 */ /* 0x000fc8000fffe13f */
[----:B------:R-:W-:Y:S02]  /*02d0*/  USHF.L.U32 UR5, UR4, 0xb, URZ ;  /* 0x0000000b04057899 */ /* 0x000fe4000800063f */
[----:B------:R-:W-:Y:S01]  /*02e0*/  USHF.L.U32 UR4, UR4, 0x1, URZ ;  /* 0x0000000104047899 */ /* 0x000fe2000800063f */
[----:B------:R-:W0:Y:S11]  /*02f0*/  FENCE.VIEW.ASYNC.S ;  /* 0x00000000000073c6 */ /* 0x000e360000000000 */
[----:B0-----:R0:W1:Y:S01]  /*0300*/  SYNCS.EXCH.64 URZ, [UR7], UR4 ;  /* 0x00000004073f75b2 */ /* 0x0010620008000100 */
[----:B------:R0:W2:Y:S01]  /*0310*/  SYNCS.EXCH.64 URZ, [UR7+0x10], UR8 ;  /* 0x00001008073f75b2 */ /* 0x0000a20008000100 */
[----:B------:R0:W3:Y:S01]  /*0320*/  SYNCS.EXCH.64 URZ, [UR7+0x8], UR4 ;  /* 0x00000804073f75b2 */ /* 0x0000e20008000100 */
[----:B------:R0:W4:Y:S01]  /*0330*/  SYNCS.EXCH.64 URZ, [UR7+0x18], UR8 ;  /* 0x00001808073f75b2 */ /* 0x0001220008000100 */
[----:B------:R-:W-:Y:S01]  /*0340*/  NOP ;  /* 0x0000000000007918 */ /* 0x000fe20000000000 */
.L_x_2:
[----:B------:R-:W5:Y:S01]  /*0350*/  S2UR UR15, SR_CTAID.X ;  /* 0x00000000000f79c3 */ /* 0x000f620000002500 */
[----:B------:R-:W-:Y:S01]  /*0360*/  SHF.R.S32.HI R2, RZ, 0x1f, R3 ;  /* 0x0000001fff027819 */ /* 0x000fe20000011403 */
[----:B------:R-:W1:Y:S01]  /*0370*/  SHFL.IDX PT, R12, R0, RZ, 0x1f ;  /* 0x00001fff000c7589 */ /* 0x000e6200000e0000 */
[----:B0-----:R-:W-:Y:S01]  /*0380*/  ULDC UR4, c[0x0][0x150] ;  /* 0x0000540000047ab9 */ /* 0x001fe20000000800 */
[----:B------:R-:W-:Y:S02]  /*0390*/  SHF.R.S32.HI R11, RZ, 0x1f, R6 ;  /* 0x0000001fff0b7819 */ /* 0x000fe40000011406 */
[----:B------:R-:W-:Y:S02]  /*03a0*/  ELECT P0, URZ, PT ;  /* 0x00000000003f782f */ /* 0x000fe40003800000 */
[----:B------:R-:W-:Y:S01]  /*03b0*/  LEA.HI R2, R2, R3, RZ, 0x7 ;  /* 0x0000000302027211 */ /* 0x000fe200078f38ff */
[----:B------:R-:W0:Y:S01]  /*03c0*/  SHFL.IDX PT, R8, R0, RZ, 0x1f ;  /* 0x00001fff00087589 */ /* 0x000e2200000e0000 */
[----:B------:R-:W2:Y:S01]  /*03d0*/  S2UR UR8, SR_CTAID.Y ;  /* 0x00000000000879c3 */ /* 0x000ea20000002600 */
[----:B------:R-:W-:-:S02]  /*03e0*/  LEA.HI R11, R11, R6, RZ, 0x2 ;  /* 0x000000060b0b7211 */ /* 0x000fc400078f10ff */
[----:B------:R-:W-:Y:S02]  /*03f0*/  ELECT P1, URZ, PT ;  /* 0x00000000003f782f */ /* 0x000fe40003820000 */
[----:B------:R-:W-:Y:S01]  /*0400*/  LOP3.LUT R2, R2, 0xffffff80, RZ, 0xc0, !PT ;  /* 0xffffff8002027812 */ /* 0x000fe200078ec0ff */
[----:B------:R-:W-:Y:S01]  /*0410*/  ULDC UR5, c[0x0][0x154] ;  /* 0x0000550000057ab9 */ /* 0x000fe20000000800 */
[----:B------:R-:W-:Y:S01]  /*0420*/  LOP3.LUT R11, R11, 0x3ffffffc, RZ, 0xc0, !PT ;  /* 0x3ffffffc0b0b7812 */ /* 0x000fe200078ec0ff */
[----:B------:R-:W-:Y:S01]  /*0430*/  ULDC UR7, c[0x0][0x144] ;  /* 0x0000510000077ab9 */ /* 0x000fe20000000800 */
[----:B------:R-:W-:Y:S01]  /*0440*/  UMOV UR18, 0x80 ;  /* 0x0000008000127882 */ /* 0x000fe20000000000 */
[----:B------:R-:W-:Y:S01]  /*0450*/  IMAD.IADD R4, R3, 0x1, -R2 ;  /* 0x0000000103047824 */ /* 0x000fe200078e0a02 */
[----:B------:R-:W-:Y:S01]  /*0460*/  NOP ;  /* 0x0000000000007918 */ /* 0x000fe20000000000 */
[----:B------:R-:W-:Y:S01]  /*0470*/  IMAD.IADD R11, R6, 0x1, -R11 ;  /* 0x00000001060b7824 */ /* 0x000fe200078e0a0b */
[----:B------:R-:W-:Y:S01]  /*0480*/  NOP ;  /* 0x0000000000007918 */ /* 0x000fe20000000000 */
[----:B------:R-:W-:Y:S01]  /*0490*/  ULDC UR17, c[0x0][0x148] ;  /* 0x0000520000117ab9 */ /* 0x000fe20000000800 */
[----:B------:R-:W-:Y:S01]  /*04a0*/  SHF.R.S32.HI R9, RZ, 0x1f, R4 ;  /* 0x0000001fff097819 */ /* 0x000fe20000011404 */
[----:B------:R3:W3:Y:S01]  /*04b0*/  SHFL.IDX PT, R98, R5, RZ, 0x1f ;  /* 0x00001fff05627589 */ /* 0x0006e200000e0000 */
[----:B------:R-:W-:Y:S01]  /*04c0*/  IMAD.MOV.U32 R88, RZ, RZ, 0x1 ;  /* 0x00000001ff587424 */ /* 0x000fe200078e00ff */
[----:B-----5:R-:W-:-:S02]  /*04d0*/  I2FP.F32.U32 R10, UR15 ;  /* 0x0000000f000a7c45 */ /* 0x020fc40008201000 */
[----:B------:R-:W-:Y:S02]  /*04e0*/  LEA.HI R2, R9, R4, RZ, 0x3 ;  /* 0x0000000409027211 */ /* 0x000fe400078f18ff */
[----:B-1----:R-:W-:Y:S01]  /*04f0*/  ISETP.NE.OR P0, PT, R12, RZ, !P0 ;  /* 0x000000ff0c00720c */ /* 0x002fe20004705670 */
[----:B------:R-:W-:Y:S01]  /*0500*/  FMUL R10, R10, UR4 ;  /* 0x000000040a0a7c20 */ /* 0x000fe20008400000 */
[--C-:B------:R-:W-:Y:S02]  /*0510*/  SHF.R.S32.HI R7, RZ, 0x3, R2.reuse ;  /* 0x00000003ff077819 */ /* 0x100fe40000011402 */
[----:B------:R-:W-:Y:S02]  /*0520*/  SHF.R.S32.HI R2, RZ, 0x1f, R2 ;  /* 0x0000001fff027819 */ /* 0x000fe40000011402 */
[----:B0-----:R-:W-:Y:S01]  /*0530*/  ISETP.NE.OR P1, PT, R8, RZ, !P1 ;  /* 0x000000ff0800720c */ /* 0x001fe20004f25670 */
[----:B------:R-:W0:Y:S01]  /*0540*/  F2I.U32.TRUNC.NTZ R10, R10 ;  /* 0x0000000a000a7305 */ /* 0x000e22000020f000 */
[----:B------:R-:W-:-:S02]  /*0550*/  LEA.HI R2, R2, R7, RZ, 0x2 ;  /* 0x0000000702027211 */ /* 0x000fc400078f10ff */
[----:B--2---:R-:W-:Y:S02]  /*0560*/  I2FP.F32.U32 R0, UR8 ;  /* 0x0000000800007c45 */ /* 0x004fe40008201000 */
[----:B------:R-:W-:Y:S01]  /*0570*/  LOP3.LUT R2, R2, 0xfffffffc, RZ, 0xc0, !PT ;  /* 0xfffffffc02027812 */ /* 0x000fe200078ec0ff */
[----:B------:R-:W-:Y:S01]  /*0580*/  VOTEU.ALL UP0, P0 ;  /* 0x00000000003f7886 */ /* 0x000fe20000000000 */
[----:B------:R-:W-:Y:S01]  /*0590*/  ISETP.NE.AND P2, PT, RZ, UR19, PT ;  /* 0x00000013ff007c0c */ /* 0x000fe2000bf45270 */
[----:B------:R-:W-:Y:S02]  /*05a0*/  FMUL R0, R0, UR5 ;  /* 0x0000000500007c20 */ /* 0x000fe40008400000 */
[----:B------:R-:W-:Y:S01]  /*05b0*/  IMAD.IADD R2, R7, 0x1, -R2 ;  /* 0x0000000107027824 */ /* 0x000fe200078e0a02 */
[----:B------:R-:W1:Y:S01]  /*05c0*/  @!UP0 S2UR UR11, SR_CgaCtaId ;  /* 0x00000000000b89c3 */ /* 0x000e620000008800 */
[----:B------:R-:W-:Y:S01]  /*05d0*/  VOTEU.ALL UP1, P1 ;  /* 0x00000000003f7886 */ /* 0x000fe20000820000 */
[----:B------:R-:W-:Y:S01]  /*05e0*/  @!UP0 UMOV UR10, 0x400 ;  /* 0x00000400000a8882 */ /* 0x000fe20000000000 */
[----:B------:R-:W-:Y:S01]  /*05f0*/  IMAD R2, R11, 0x4, R2 ;  /* 0x000000040b027824 */ /* 0x000fe200078e0202 */
[----:B0-----:R-:W-:Y:S01]  /*0600*/  R2UR UR4, R10 ;  /* 0x000000000a0472ca */ /* 0x001fe200000e0000 */
[----:B------:R-:W0:Y:S01]  /*0610*/  F2I.U32.TRUNC.NTZ R0, R0 ;  /* 0x0000000000007305 */ /* 0x000e22000020f000 */
[----:B------:R-:W-:Y:S01]  /*0620*/  @!UP1 UMOV UR13, 0x400 ;  /* 0x00000400000d9882 */ /* 0x000fe20000000000 */
[C---:B------:R-:W-:Y:S01]  /*0630*/  IMAD.SHL.U32 R23, R2.reuse, 0x4, RZ ;  /* 0x0000000402177824 */ /* 0x040fe200078e00ff */
[----:B------:R-:W-:Y:S01]  /*0640*/  SHF.R.S32.HI R7, RZ, 0x1f, R2 ;  /* 0x0000001fff077819 */ /* 0x000fe20000011402 */
[----:B------:R-:W2:Y:S01]  /*0650*/  @!UP1 S2UR UR16, SR_CgaCtaId ;  /* 0x00000000001099c3 */ /* 0x000ea20000008800 */
[----:B------:R-:W-:Y:S01]  /*0660*/  VOTEU.ALL UP2, P1 ;  /* 0x00000000003f7886 */ /* 0x000fe20000840000 */
[----:B------:R-:W-:Y:S01]  /*0670*/  VOTEU.ALL UP3, P1 ;  /* 0x00000000003f7886 */ /* 0x000fe20000860000 */
[----:B------:R-:W-:Y:S01]  /*0680*/  LEA.HI R7, R7, R2, RZ, 0x2 ;  /* 0x0000000207077211 */ /* 0x000fe200078f10ff */
[----:B------:R-:W-:Y:S01]  /*0690*/  VOTEU.ALL UP4, P1 ;  /* 0x00000000003f7886 */ /* 0x000fe20000880000 */
[----:B------:R-:W-:Y:S01]  /*06a0*/  LOP3.LUT R23, R2, 0xc, R23, 0x78, !PT ;  /* 0x0000000c02177812 */ /* 0x000fe200078e7817 */
[----:B------:R-:W-:Y:S01]  /*06b0*/  VOTEU.ALL UP5, P1 ;  /* 0x00000000003f7886 */ /* 0x000fe200008a0000 */
[----:B------:R-:W-:Y:S01]  /*06c0*/  LOP3.LUT R7, R7, 0xfffffffc, RZ, 0xc0, !PT ;  /* 0xfffffffc07077812 */ /* 0x000fe200078ec0ff */
[----:B------:R-:W-:Y:S01]  /*06d0*/  UIADD3 UR4, -UR4, URZ, URZ ;  /* 0x0000003f04047290 */ /* 0x000fe2000fffe13f */
[----:B0-----:R-:W-:-:S03]  /*06e0*/  R2UR UR9, R0 ;  /* 0x00000000000972ca */ /* 0x001fc600000e0000 */
[----:B------:R-:W-:Y:S01]  /*06f0*/  IMAD.IADD R7, R2, 0x1, -R7 ;  /* 0x0000000102077824 */ /* 0x000fe200078e0a07 */
[----:B------:R-:W-:Y:S01]  /*0700*/  UIMAD UR7, UR7, UR4, UR15 ;  /* 0x00000004070772a4 */ /* 0x000fe2000f8e020f */
[----:B------:R-:W0:Y:S01]  /*0710*/  LDC R2, c[0x0][0x140] ;  /* 0x00005000ff027b82 */ /* 0x000e220000000800 */
[----:B-1----:R-:W-:Y:S01]  /*0720*/  @!UP0 ULEA UR12, UR11, UR10, 0x18 ;  /* 0x0000000a0b0c8291 */ /* 0x002fe2000f8ec03f */
[----:B------:R-:W-:Y:S01]  /*0730*/  UMOV UR4, 0x20 ;  /* 0x0000002000047882 */ /* 0x000fe20000000000 */
[----:B------:R-:W-:-:S04]  /*0740*/  @!UP1 UIADD3 UR10, -UR18, 0x100000, URZ ;  /* 0x00100000120a9890 */ /* 0x000fc8000fffe13f */
[----:B------:R-:W-:Y:S02]  /*0750*/  @!UP1 USHF.L.U32 UR11, UR10, 0xb, URZ ;  /* 0x0000000b0a0b9899 */ /* 0x000fe4000800063f */
[----:B------:R-:W-:Y:S01]  /*0760*/  @!UP1 USHF.L.U32 UR10, UR10, 0x1, URZ ;  /* 0x000000010a0a9899 */ /* 0x000fe2000800063f */
[----:B------:R-:W-:Y:S01]  /*0770*/  ISETP.NE.AND P3, PT, R7, UR7, PT ;  /* 0x0000000707007c0c */ /* 0x000fe2000bf65270 */
[----:B------:R-:W-:-:S04]  /*0780*/  @!UP0 UIADD3 UR4, -UR4, 0x100000, URZ ;  /* 0x0010000004048890 */ /* 0x000fc8000fffe13f */
[----:B------:R-:W-:Y:S02]  /*0790*/  @!UP0 USHF.L.U32 UR5, UR4, 0xb, URZ ;  /* 0x0000000b04058899 */ /* 0x000fe4000800063f */
[----:B------:R-:W-:Y:S01]  /*07a0*/  @!UP0 USHF.L.U32 UR4, UR4, 0x1, URZ ;  /* 0x0000000104048899 */ /* 0x000fe2000800063f */
[----:B------:R-:W-:Y:S01]  /*07b0*/  VOTEU.ALL UP0, P0 ;  /* 0x00000000003f7886 */ /* 0x000fe20000000000 */
[----:B--2---:R-:W-:Y:S01]  /*07c0*/  @!UP1 ULEA UR13, UR16, UR13, 0x18 ;  /* 0x0000000d100d9291 */ /* 0x004fe2000f8ec03f */
[----:B------:R-:W-:Y:S01]  /*07d0*/  VOTEU.ALL UP1, P0 ;  /* 0x00000000003f7886 */ /* 0x000fe20000020000 */
[----:B------:R-:W-:Y:S01]  /*07e0*/  UIADD3 UR9, -UR9, URZ, URZ ;  /* 0x0000003f09097290 */ /* 0x000fe2000fffe13f */
[----:B------:R-:W-:Y:S02]  /*07f0*/  LOP3.LUT P0, RZ, R4, 0x7, RZ, 0xc0, !PT ;  /* 0x0000000704ff7812 */ /* 0x000fe4000780c0ff */
[----:B------:R-:W-:Y:S01]  /*0800*/  @P3 SHF.R.S32.HI R0, RZ, 0x1f, R23 ;  /* 0x0000001fff003819 */ /* 0x000fe20000011417 */
[----:B------:R-:W1:Y:S04]  /*0810*/  FENCE.VIEW.ASYNC.S ;  /* 0x00000000000073c6 */ /* 0x000e680000000000 */
[----:B-1----:R-:W1:Y:S01]  /*0820*/  @!UP0 SYNCS.EXCH.64 URZ, [UR12+0x50], UR4 ;  /* 0x000050040c3f85b2 */ /* 0x002e620008000100 */
[----:B------:R-:W-:-:S02]  /*0830*/  ISETP.LT.U32.AND P0, PT, R23, 0x10, !P0 ;  /* 0x000000101700780c */ /* 0x000fc40004701070 */
[----:B------:R-:W-:Y:S02]  /*0840*/  @P3 LEA.HI R0, R0, R23, RZ, 0x2 ;  /* 0x0000001700003211 */ /* 0x000fe400078f10ff */
[----:B0-----:R-:W-:Y:S02]  /*0850*/  ISETP.EQ.U32.AND P1, PT, R2, 0x1, PT ;  /* 0x000000010200780c */ /* 0x001fe40003f22070 */
[----:B------:R-:W-:Y:S02]  /*0860*/  @P3 SHF.R.S32.HI R0, RZ, 0x2, R0 ;  /* 0x00000002ff003819 */ /* 0x000fe40000011400 */
[----:B---3--:R-:W-:Y:S01]  /*0870*/  SEL R5, RZ, 0x1, !P0 ;  /* 0x00000001ff057807 */ /* 0x008fe20004000000 */
[----:B------:R0:W2:Y:S01]  /*0880*/  @!UP1 SYNCS.EXCH.64 URZ, [UR12+0x58], UR4 ;  /* 0x000058040c3f95b2 */ /* 0x0000a20008000100 */
[----:B------:R-:W-:Y:S01]  /*0890*/  NOP ;  /* 0x0000000000007918 */ /* 0x000fe20000000000 */
[----:B0-----:R-:W-:Y:S01]  /*08a0*/  UIMAD UR4, UR17, UR9, UR8 ;  /* 0x00000009110472a4 */ /* 0x001fe2000f8e0208 */
[----:B------:R0:W3:Y:S05]  /*08b0*/  @!UP2 SYNCS.EXCH.64 URZ, [UR13+0x30], UR10 ;  /* 0x0000300a0d3fa5b2 */ /* 0x0000ea0008000100 */
[----:B------:R-:W-:-:S04]  /*08c0*/  @P3 ISETP.NE.AND P4, PT, R0, UR4, PT ;  /* 0x0000000400003c0c */ /* 0x000fc8000bf85270 */
[----:B------:R-:W-:-:S04]  /*08d0*/  @P3 SEL R88, RZ, 0x1, P4 ;  /* 0x00000001ff583807 */ /* 0x000fc80002000000 */
[----:B------:R-:W-:Y:S01]  /*08e0*/  LOP3.LUT R88, R88, R5, RZ, 0xc0, !PT ;  /* 0x0000000558587212 */ /* 0x000fe200078ec0ff */
[----:B------:R0:W0:Y:S01]  /*08f0*/  @!UP3 SYNCS.EXCH.64 URZ, [UR13+0x38], UR10 ;  /* 0x0000380a0d3fb5b2 */ /* 0x0000220008000100 */
[----:B------:R0:W0:Y:S01]  /*0900*/  @!UP4 SYNCS.EXCH.64 URZ, [UR13+0x40], UR10 ;  /* 0x0000400a0d3fc5b2 */ /* 0x0000220008000100 */
[----:B------:R0:W0:Y:S01]  /*0910*/  @!UP5 SYNCS.EXCH.64 URZ, [UR13+0x48], UR10 ;  /* 0x0000480a0d3fd5b2 */ /* 0x0000220008000100 */
[----:B------:R-:W-:Y:S01]  /*0920*/  NOP ;  /* 0x0000000000007918 */ /* 0x000fe20000000000 */
[----:B-1----:R-:W-:Y:S05]  /*0930*/  @!P1 BRA `(.L_x_3) ;  /* 0x0000000000089947 */ /* 0x002fea0003800000 */
[----:B0-234-:R-:W-:Y:S01]  /*0940*/  UCGABAR_ARV ;  /* 0x00000000000079c7 */ /* 0x01dfe20008000000 */
[----:B------:R-:W-:Y:S05]  /*0950*/  BRA `(.L_x_4) ;  /* 0x0000000000047947 */ /* 0x000fea0003800000 */
.L_x_3:
[----:B0-234-:R-:W-:Y:S01]  /*0960*/  NOP ;  /* 0x0000000000007918 */ /* 0x01dfe20000000000 */
.L_x_4:
[----:B------:R-:W-:Y:S01]  /*0970*/  ULDC.64 UR4, c[0x0][0x598] ;  /* 0x0001660000047ab9 */ /* 0x000fe20000000a00 */
[----:B------:R-:W-:Y:S01]  /*0980*/  ULDC.64 UR36, c[0x0][0x208] ;  /* 0x0000820000247ab9 */ /* 0x000fe20000000a00 */
[----:B------:R-:W-:-:S04]  /*0990*/  ISETP.NE.U32.AND P0, PT, RZ, UR4, PT ;  /* 0x00000004ff007c0c */ /* 0x000fc8000bf05070 */
[----:B------:R-:W-:-:S13]  /*09a0*/  ISETP.NE.AND.EX P0, PT, RZ, UR5, PT, P0 ;  /* 0x00000005ff007c0c */ /* 0x000fda000bf05300 */
[----:B------:R-:W-:Y:S05]  /*09b0*/  @!P0 BRA `(.L_x_5) ;  /* 0x00000000001c8947 */ /* 0x000fea0003800000 */
[----:B------:R-:W0:Y:S02]  /*09c0*/  LDC.64 R6, c[0x0][0x598] ;  /* 0x00016600ff067b82 */ /* 0x000e240000000a00 */
[----:B0-----:R-:W2:Y:S02]  /*09d0*/  LDG.E.64 R6, desc[UR36][R6.64] ;  /* 0x0000002406067981 */ /* 0x001ea4000c1e1b00 */
[----:B--2---:R-:W-:-:S04]  /*09e0*/  ISETP.NE.U32.AND P0, PT, R6, RZ, PT ;  /* 0x000000ff0600720c */ /* 0x004fc80003f05070 */
[----:B------:R-:W-:-:S13]  /*09f0*/  ISETP.NE.AND.EX P0, PT, R7, RZ, PT, P0 ;  /* 0x000000ff0700720c */ /* 0x000fda0003f05300 */
[----:B------:R-:W-:Y:S05]  /*0a00*/  @!P0 BRA `(.L_x_5) ;  /* 0x0000000000088947 */ /* 0x000fea0003800000 */
[----:B------:R0:W5:Y:S01]  /*0a10*/  LD.E R89, desc[UR36][R6.64] ;  /* 0x0000002406597980 */ /* 0x000162000c101900 */
[----:B------:R-:W-:Y:S05]  /*0a20*/  BRA `(.L_x_6) ;  /* 0x0000000000247947 */ /* 0x000fea0003800000 */
.L_x_5:
[----:B------:R-:W-:Y:S02]  /*0a30*/  ULDC.64 UR4, c[0x0][0x588] ;  /* 0x0001620000047ab9 */ /* 0x000fe40000000a00 */
[----:B------:R-:W-:-:S04]  /*0a40*/  ISETP.NE.U32.AND P0, PT, RZ, UR4, PT ;  /* 0x00000004ff007c0c */ /* 0x000fc8000bf05070 */
[----:B------:R-:W-:-:S13]  /*0a50*/  ISETP.NE.AND.EX P0, PT, RZ, UR5, PT, P0 ;  /* 0x00000005ff007c0c */ /* 0x000fda000bf05300 */
[----:B------:R-:W-:Y:S05]  /*0a60*/  @!P0 BRA `(.L_x_7) ;  /* 0x00000000000c8947 */ /* 0x000fea0003800000 */
[----:B------:R-:W0:Y:S02]  /*0a70*/  LDC.64 R6, c[0x0][0x588] ;  /* 0x00016200ff067b82 */ /* 0x000e240000000a00 */
[----:B0-----:R1:W5:Y:S01]  /*0a80*/  LDG.E R89, desc[UR36][R6.64] ;  /* 0x0000002406597981 */ /* 0x001362000c1e1900 */
[----:B------:R-:W-:Y:S05]  /*0a90*/  BRA `(.L_x_6) ;  /* 0x0000000000087947 */ /* 0x000fea0003800000 */
.L_x_7:
[----:B------:R-:W-:Y:S02]  /*0aa0*/  ULDC UR4, c[0x0][0x580] ;  /* 0x0001600000047ab9 */ /* 0x000fe40000000800 */
[----:B------:R-:W-:-:S07]  /*0ab0*/  IMAD.U32 R89, RZ, RZ, UR4 ;  /* 0x00000004ff597e24 */ /* 0x000fce000f8e00ff */
.L_x_6:
[----:B------:R-:W-:Y:S02]  /*0ac0*/  ULDC.64 UR4, c[0x0][0x5a0] ;  /* 0x0001680000047ab9 */ /* 0x000fe40000000a00 */
[----:B------:R-:W-:-:S04]  /*0ad0*/  ISETP.NE.U32.AND P0, PT, RZ, UR4, PT ;  /* 0x00000004ff007c0c */ /* 0x000fc8000bf05070 */
[----:B------:R-:W-:-:S13]  /*0ae0*/  ISETP.NE.AND.EX P0, PT, RZ, UR5, PT, P0 ;  /* 0x00000005ff007c0c */ /* 0x000fda000bf05300 */
[----:B------:R-:W-:Y:S05]  /*0af0*/  @!P0 BRA `(.L_x_8) ;  /* 0x00000000001c8947 */ /* 0x000fea0003800000 */
[----:B01----:R-:W0:Y:S02]  /*0b00*/  LDC.64 R6, c[0x0][0x5a0] ;  /* 0x00016800ff067b82 */ /* 0x003e240000000a00 */
[----:B0-----:R-:W2:Y:S02]  /*0b10*/  LDG.E.64 R6, desc[UR36][R6.64] ;  /* 0x0000002406067981 */ /* 0x001ea4000c1e1b00 */
[----:B--2---:R-:W-:-:S04]  /*0b20*/  ISETP.NE.U32.AND P0, PT, R6, RZ, PT ;  /* 0x000000ff0600720c */ /* 0x004fc80003f05070 */
[----:B------:R-:W-:-:S13]  /*0b30*/  ISETP.NE.AND.EX P0, PT, R7, RZ, PT, P0 ;  /* 0x000000ff0700720c */ /* 0x000fda0003f05300 */
[----:B------:R-:W-:Y:S05]  /*0b40*/  @!P0 BRA `(.L_x_8) ;  /* 0x0000000000088947 */ /* 0x000fea0003800000 */
[----:B------:R0:W5:Y:S01]  /*0b50*/  LD.E R90, desc[UR36][R6.64] ;  /* 0x00000024065a7980 */ /* 0x000162000c101900 */
[----:B------:R-:W-:Y:S05]  /*0b60*/  BRA `(.L_x_9) ;  /* 0x0000000000247947 */ /* 0x000fea0003800000 */
.L_x_8:
[----:B------:R-:W-:Y:S02]  /*0b70*/  ULDC.64 UR4, c[0x0][0x590] ;  /* 0x0001640000047ab9 */ /* 0x000fe40000000a00 */
[----:B------:R-:W-:-:S04]  /*0b80*/  ISETP.NE.U32.AND P0, PT, RZ, UR4, PT ;  /* 0x00000004ff007c0c */ /* 0x000fc8000bf05070 */
[----:B------:R-:W-:-:S13]  /*0b90*/  ISETP.NE.AND.EX P0, PT, RZ, UR5, PT, P0 ;  /* 0x00000005ff007c0c */ /* 0x000fda000bf05300 */
[----:B------:R-:W-:Y:S05]  /*0ba0*/  @!P0 BRA `(.L_x_10) ;  /* 0x00000000000c8947 */ /* 0x000fea0003800000 */
[----:B------:R-:W2:Y:S02]  /*0bb0*/  LDC.64 R90, c[0x0][0x590] ;  /* 0x00016400ff5a7b82 */ /* 0x000ea40000000a00 */
[----:B--2---:R2:W5:Y:S01]  /*0bc0*/  LDG.E R90, desc[UR36][R90.64] ;  /* 0x000000245a5a7981 */ /* 0x004562000c1e1900 */
[----:B------:R-:W-:Y:S05]  /*0bd0*/  BRA `(.L_x_9) ;  /* 0x0000000000087947 */ /* 0x000fea0003800000 */
.L_x_10:
[----:B------:R-:W-:Y:S02]  /*0be0*/  ULDC UR4, c[0x0][0x584] ;  /* 0x0001610000047ab9 */ /* 0x000fe40000000800 */
[----:B------:R-:W-:-:S07]  /*0bf0*/  IMAD.U32 R90, RZ, RZ, UR4 ;  /* 0x00000004ff5a7e24 */ /* 0x000fce000f8e00ff */
.L_x_9:
[----:B------:R-:W-:Y:S01]  /*0c00*/  ULDC UR4, c[0x0][0x65c] ;  /* 0x0001970000047ab9 */ /* 0x000fe20000000800 */
[----:B01----:R-:W0:Y:S01]  /*0c10*/  LDC.64 R6, c[0x0][0x650] ;  /* 0x00019400ff067b82 */ /* 0x003e220000000a00 */
[----:B------:R-:W-:Y:S01]  /*0c20*/  UISETP.NE.AND UP2, UPT, UR4, 0x1, UPT ;  /* 0x000000010400788c */ /* 0x000fe2000bf45270 */
[----:B------:R-:W-:Y:S01]  /*0c30*/  IMAD.MOV.U32 R18, RZ, RZ, -0x1 ;  /* 0xffffffffff127424 */ /* 0x000fe200078e00ff */
[----:B------:R-:W-:Y:S01]  /*0c40*/  UISETP.NE.AND UP0, UPT, UR19, 0x2, UPT ;  /* 0x000000021300788c */ /* 0x000fe2000bf05270 */
[----:B------:R-:W-:Y:S01]  /*0c50*/  IMAD.MOV.U32 R2, RZ, RZ, -0x1 ;  /* 0xffffffffff027424 */ /* 0x000fe200078e00ff */
[----:B------:R-:W-:Y:S01]  /*0c60*/  UP2UR UR61, UPR, URZ, 0x4 ;  /* 0x000000043f3d7883 */ /* 0x000fe20008000000 */
[----:B------:R-:W-:-:S06]  /*0c70*/  IMAD.MOV.U32 R19, RZ, RZ, -0x1 ;  /* 0xffffffffff137424 */ /* 0x000fcc00078e00ff */
[----:B------:R-:W-:Y:S01]  /*0c80*/  @UP2 ULDC UR12, c[0x0][0x10] ;  /* 0x00000400000c2ab9 */ /* 0x000fe20000000800 */
[----:B------:R-:W-:Y:S01]  /*0c90*/  @UP2 UMOV UR4, UR8 ;  /* 0x0000000800042c82 */ /* 0x000fe20008000000 */
[----:B------:R-:W-:Y:S01]  /*0ca0*/  @UP2 UMOV UR5, URZ ;  /* 0x0000003f00052c82 */ /* 0x000fe20008000000 */
[----:B------:R-:W-:Y:S01]  /*0cb0*/  @!UP2 ULDC UR16, c[0x0][0xc] ;  /* 0x000003000010aab9 */ /* 0x000fe20000000800 */
[----:B------:R-:W-:Y:S01]  /*0cc0*/  @UP2 UIMAD.WIDE.U32 UR12, UR15, UR12, UR4 ;  /* 0x0000000c0f0c22a5 */ /* 0x000fe2000f8e0004 */
[----:B------:R-:W-:Y:S02]  /*0cd0*/  ULDC UR10, c[0x0][0xc] ;  /* 0x00000300000a7ab9 */ /* 0x000fe40000000800 */
[----:B------:R-:W-:Y:S01]  /*0ce0*/  @UP2 UMOV UR4, URZ ;  /* 0x0000003f00042c82 */ /* 0x000fe20008000000 */
[----:B------:R-:W-:Y:S01]  /*0cf0*/  ULDC UR11, c[0x0][0x10] ;  /* 0x00000400000b7ab9 */ /* 0x000fe20000000800 */
[----:B------:R-:W-:Y:S01]  /*0d00*/  @UP2 UIADD3 UR18, UR13, UR4, URZ ;  /* 0x000000040d122290 */ /* 0x000fe2000fffe03f */
[----:B------:R-:W-:-:S02]  /*0d10*/  UMOV UR5, URZ ;  /* 0x0000003f00057c82 */ /* 0x000fc40008000000 */
[----:B------:R-:W-:Y:S01]  /*0d20*/  UMOV UR4, UR15 ;  /* 0x0000000f00047c82 */ /* 0x000fe20008000000 */
[----:B------:R-:W-:Y:S02]  /*0d30*/  UIMAD.WIDE.U32 UR10, UR10, UR11, URZ ;  /* 0x0000000b0a0a72a5 */ /* 0x000fe4000f8e003f */
[----:B------:R-:W-:Y:S01]  /*0d40*/  @!UP2 UIMAD.WIDE.U32 UR4, UR8, UR16, UR4 ;  /* 0x000000100804a2a5 */ /* 0x000fe2000f8e0004 */
[----:B------:R-:W-:Y:S02]  /*0d50*/  ULDC UR13, c[0x0][0x14] ;  /* 0x00000500000d7ab9 */ /* 0x000fe40000000800 */
[----:B------:R-:W-:Y:S02]  /*0d60*/  UIMAD.WIDE.U32 UR46, UR10, UR13, URZ ;  /* 0x0000000d0a2e72a5 */ /* 0x000fe4000f8e003f */
[----:B------:R-:W-:Y:S02]  /*0d70*/  UIMAD UR10, UR11, UR13, URZ ;  /* 0x0000000d0b0a72a4 */ /* 0x000fe4000f8e023f */
[----:B------:R-:W-:Y:S01]  /*0d80*/  @!UP2 UMOV UR12, UR4 ;  /* 0x00000004000cac82 */ /* 0x000fe20008000000 */
[----:B------:R-:W-:Y:S01]  /*0d90*/  @!UP2 UMOV UR18, UR5 ;  /* 0x000000050012ac82 */ /* 0x000fe20008000000 */
[----:B------:R-:W-:-:S02]  /*0da0*/  UIADD3 UR20, UR47, UR10, URZ ;  /* 0x0000000a2f147290 */ /* 0x000fc4000fffe03f */
[----:B------:R-:W-:-:S04]  /*0db0*/  UIADD3 UR4, UP1, UR12, UR46, URZ ;  /* 0x0000002e0c047290 */ /* 0x000fc8000ff3e03f */
[----:B------:R-:W-:Y:S02]  /*0dc0*/  UIADD3.X UR5, UR18, UR20, URZ, UP1, !UPT ;  /* 0x0000001412057290 */ /* 0x000fe40008ffe43f */
[----:B------:R-:W-:Y:S01]  /*0dd0*/  IMAD.U32 R22, RZ, RZ, UR20 ;  /* 0x00000014ff167e24 */ /* 0x000fe2000f8e00ff */
[----:B------:R-:W-:Y:S02]  /*0de0*/  USEL UR4, UR4, UR12, !UP0 ;  /* 0x0000000c04047287 */ /* 0x000fe4000c000000 */
[----:B------:R-:W-:-:S04]  /*0df0*/  USEL UR5, UR5, UR18, !UP0 ;  /* 0x0000001205057287 */ /* 0x000fc8000c000000 */
[----:B0-----:R-:W-:Y:S01]  /*0e00*/  ISETP.LE.U32.AND P0, PT, R6, UR4, PT ;  /* 0x0000000406007c0c */ /* 0x001fe2000bf03070 */
[----:B------:R-:W-:Y:S02]  /*0e10*/  IMAD.U32 R16, RZ, RZ, UR4 ;  /* 0x00000004ff107e24 */ /* 0x000fe4000f8e00ff */
[----:B------:R-:W-:Y:S02]  /*0e20*/  IMAD.U32 R0, RZ, RZ, UR5 ;  /* 0x00000005ff007e24 */ /* 0x000fe4000f8e00ff */
[----:B------:R-:W-:-:S03]  /*0e30*/  IMAD.U32 R17, RZ, RZ, UR5 ;  /* 0x00000005ff117e24 */ /* 0x000fc6000f8e00ff */
[----:B------:R-:W-:Y:S02]  /*0e40*/  ISETP.GE.U32.AND.EX P0, PT, R0, R7, PT, P0 ;  /* 0x000000070000720c */ /* 0x000fe40003f06100 */
[----:B------:R-:W-:-:S11]  /*0e50*/  PRMT R0, RZ, 0x7610, R0 ;  /* 0x00007610ff007816 */ /* 0x000fd60000000000 */
[----:B------:R-:W-:Y:S05]  /*0e60*/  @P0 BRA `(.L_x_11) ;  /* 0x0000000400500947 */ /* 0x000fea0003800000 */
[----:B------:R-:W-:Y:S01]  /*0e70*/  ULDC.64 UR18, c[0x0][0x628] ;  /* 0x00018a0000127ab9 */ /* 0x000fe20000000a00 */
[C---:B------:R-:W-:Y:S01]  /*0e80*/  R2UR UR20, R16.reuse ;  /* 0x00000000101472ca */ /* 0x040fe200000e0000 */
[----:B------:R-:W-:Y:S01]  /*0e90*/  ULDC UR16, c[0x0][0x630] ;  /* 0x00018c0000107ab9 */ /* 0x000fe20000000800 */
[----:B------:R-:W-:Y:S02]  /*0ea0*/  ISETP.NE.U32.AND P0, PT, RZ, UR18, PT ;  /* 0x00000012ff007c0c */ /* 0x000fe4000bf05070 */
[----:B------:R-:W-:Y:S02]  /*0eb0*/  R2UR UR4, R16 ;  /* 0x00000000100472ca */ /* 0x000fe400000e0000 */
[----:B------:R-:W-:Y:S02]  /*0ec0*/  ISETP.NE.AND.EX P0, PT, RZ, UR19, PT, P0 ;  /* 0x00000013ff007c0c */ /* 0x000fe4000bf05300 */
[----:B------:R-:W-:-:S11]  /*0ed0*/  R2UR UR5, R17 ;  /* 0x00000000110572ca */ /* 0x000fd600000e0000 */
[----:B------:R-:W-:Y:S05]  /*0ee0*/  @!P0 BRA `(.L_x_12) ;  /* 0x0000000000308947 */ /* 0x000fea0003800000 */
[----:B------:R-:W-:Y:S01]  /*0ef0*/  R2UR UR4, R16 ;  /* 0x00000000100472ca */ /* 0x000fe200000e0000 */
[----:B------:R-:W-:Y:S01]  /*0f00*/  ULDC UR12, c[0x0][0x634] ;  /* 0x00018d00000c7ab9 */ /* 0x000fe20000000800 */
[----:B------:R-:W-:-:S11]  /*0f10*/  R2UR UR15, R17 ;  /* 0x00000000110f72ca */ /* 0x000fd600000e0000 */
[----:B------:R-:W-:-:S04]  /*0f20*/  UIADD3 UR12, UP1, UR4, UR12, URZ ;  /* 0x0000000c040c7290 */ /* 0x000fc8000ff3e03f */
[----:B------:R-:W-:-:S04]  /*0f30*/  UIADD3.X UR15, URZ, UR15, URZ, UP1, !UPT ;  /* 0x0000000f3f0f7290 */ /* 0x000fc80008ffe43f */
[----:B------:R-:W-:-:S04]  /*0f40*/  UIMAD.WIDE.U32 UR4, UR15, UR18, URZ ;  /* 0x000000120f0472a5 */ /* 0x000fc8000f8e003f */
[----:B------:R-:W-:Y:S02]  /*0f50*/  UIMAD.WIDE.U32 UR10, UP1, UR12, UR19, UR4 ;  /* 0x000000130c0a72a5 */ /* 0x000fe4000f820004 */
[----:B------:R-:W-:Y:S02]  /*0f60*/  UIMAD.WIDE.U32 UR4, UR12, UR18, URZ ;  /* 0x000000120c0472a5 */ /* 0x000fe4000f8e003f */
[----:B------:R-:W-:Y:S02]  /*0f70*/  UIADD3.X UR13, URZ, URZ, URZ, UP1, !UPT ;  /* 0x0000003f3f0d7290 */ /* 0x000fe40008ffe43f */
[----:B------:R-:W-:Y:S01]  /*0f80*/  UIADD3 URZ, UP1, UR5, UR10, URZ ;  /* 0x0000000a053f7290 */ /* 0x000fe2000ff3e03f */
[----:B------:R-:W-:-:S03]  /*0f90*/  UMOV UR12, UR11 ;  /* 0x0000000b000c7c82 */ /* 0x000fc60008000000 */
[----:B------:R-:W-:-:S12]  /*0fa0*/  UIMAD.WIDE.U32.X UR4, UR15, UR19, UR12, UP1 ;  /* 0x000000130f0472a5 */ /* 0x000fd800088e040c */
.L_x_12:
[----:B------:R-:W-:Y:S01]  /*0fb0*/  USHF.R.U64 UR4, UR4, UR16, UR5 ;  /* 0x0000001004047299 */ /* 0x000fe20008001205 */
[----:B------:R-:W-:Y:S01]  /*0fc0*/  R2UR UR11, R17 ;  /* 0x00000000110b72ca */ /* 0x000fe200000e0000 */
[----:B------:R-:W-:Y:S02]  /*0fd0*/  USHF.R.U32.HI UR5, URZ, UR16, UR5 ;  /* 0x000000103f057299 */ /* 0x000fe40008011605 */
[----:B------:R-:W-:Y:S01]  /*0fe0*/  UIADD3 UR12, UP1, URZ, -UR4, URZ ;  /* 0x800000043f0c7290 */ /* 0x000fe2000ff3e03f */
[----:B------:R-:W-:Y:S01]  /*0ff0*/  ULDC.64 UR18, c[0x0][0x620] ;  /* 0x0001880000127ab9 */ /* 0x000fe20000000a00 */
[----:B------:R-:W-:Y:S02]  /*1000*/  UISETP.NE.AND UP2, UPT, UR61, URZ, UPT ;  /* 0x0000003f3d00728c */ /* 0x000fe4000bf45270 */
[----:B------:R-:W-:Y:S01]  /*1010*/  UIADD3.X UR5, URZ, ~UR5, URZ, UP1, !UPT ;  /* 0x800000053f057290 */ /* 0x000fe20008ffe43f */
[----:B------:R-:W-:Y:S01]  /*1020*/  UMOV UR10, UR20 ;  /* 0x00000014000a7c82 */ /* 0x000fe20008000000 */
[----:B------:R-:W-:-:S02]  /*1030*/  ULDC UR13, c[0x0][0x618] ;  /* 0x00018600000d7ab9 */ /* 0x000fc40000000800 */
[----:B------:R-:W-:Y:S02]  /*1040*/  UIMAD UR5, UR5, UR18, URZ ;  /* 0x00000012050572a4 */ /* 0x000fe4000f8e023f */
[----:B------:R-:W-:Y:S02]  /*1050*/  UIMAD.WIDE.U32 UR10, UR12, UR18, UR10 ;  /* 0x000000120c0a72a5 */ /* 0x000fe4000f8e000a */
[----:B------:R-:W-:Y:S02]  /*1060*/  UIMAD UR12, UR12, UR19, UR5 ;  /* 0x000000130c0c72a4 */ /* 0x000fe4000f8e0205 */
[----:B------:R-:W-:Y:S02]  /*1070*/  @UP2 UIMAD UR7, UR17, UR9, UR8 ;  /* 0x00000009110722a4 */ /* 0x000fe4000f8e0208 */
[----:B------:R-:W-:Y:S01]  /*1080*/  UIADD3 UR11, UR11, UR12, URZ ;  /* 0x0000000c0b0b7290 */ /* 0x000fe2000fffe03f */
[----:B------:R-:W-:Y:S01]  /*1090*/  ULDC.64 UR8, c[0x0][0x640] ;  /* 0x0001900000087ab9 */ /* 0x000fe20000000a00 */
[----:B------:R-:W-:-:S02]  /*10a0*/  ULDC UR15, c[0x0][0x608] ;  /* 0x00018200000f7ab9 */ /* 0x000fc40000000800 */
[----:B------:R-:W-:Y:S01]  /*10b0*/  USHF.R.U64 UR20, UR10, UR13, UR11 ;  /* 0x0000000d0a147299 */ /* 0x000fe2000800120b */
[----:B------:R-:W-:Y:S01]  /*10c0*/  ISETP.NE.U32.AND P0, PT, RZ, UR8, PT ;  /* 0x00000008ff007c0c */ /* 0x000fe2000bf05070 */
[----:B------:R-:W-:Y:S01]  /*10d0*/  USHF.R.U32.HI UR11, URZ, UR13, UR11 ;  /* 0x0000000d3f0b7299 */ /* 0x000fe2000801160b */
[----:B------:R-:W-:Y:S02]  /*10e0*/  ULDC UR21, c[0x0][0x658] ;  /* 0x0001960000157ab9 */ /* 0x000fe40000000800 */
[----:B------:R-:W-:Y:S01]  /*10f0*/  ISETP.NE.AND.EX P0, PT, RZ, UR9, PT, P0 ;  /* 0x00000009ff007c0c */ /* 0x000fe2000bf05300 */
[----:B------:R-:W-:Y:S02]  /*1100*/  USHF.R.U64 UR25, UR20, UR15, UR11 ;  /* 0x0000000f14197299 */ /* 0x000fe4000800120b */
[----:B------:R-:W-:Y:S01]  /*1110*/  USHF.R.U32.HI UR11, URZ, UR15, UR11 ;  /* 0x0000000f3f0b7299 */ /* 0x000fe2000801160b */
[----:B------:R-:W-:Y:S01]  /*1120*/  UMOV UR10, 0xffffffff ;  /* 0xffffffff000a7882 */ /* 0x000fe20000000000 */
[----:B------:R-:W-:Y:S01]  /*1130*/  ULDC UR5, c[0x0][0x600] ;  /* 0x0001800000057ab9 */ /* 0x000fe20000000800 */
[----:B------:R-:W-:-:S02]  /*1140*/  USHF.L.U32 UR10, UR10, UR21, URZ ;  /* 0x000000150a0a7299 */ /* 0x000fc4000800063f */
[----:B------:R-:W-:Y:S02]  /*1150*/  USHF.R.U64 UR26, UR25, UR21, UR11 ;  /* 0x00000015191a7299 */ /* 0x000fe4000800120b */
[----:B------:R-:W-:Y:S02]  /*1160*/  ULOP3.LUT UR15, URZ, UR10, URZ, 0x33, !UPT ;  /* 0x0000000a3f0f7292 */ /* 0x000fe4000f8e333f */
[----:B------:R-:W-:Y:S02]  /*1170*/  UIADD3 UR19, UR5, -0x1, URZ ;  /* 0xffffffff05137890 */ /* 0x000fe4000fffe03f */
[----:B------:R-:W-:Y:S01]  /*1180*/  USHF.R.U32.HI UR11, URZ, UR21, UR11 ;  /* 0x000000153f0b7299 */ /* 0x000fe2000801160b */
[----:B------:R-:W-:Y:S01]  /*1190*/  ULDC UR22, c[0x0][0x648] ;  /* 0x0001920000167ab9 */ /* 0x000fe20000000800 */
[----:B------:R-:W-:Y:S01]  /*11a0*/  ULDC UR23, c[0x0][0x638] ;  /* 0x00018e0000177ab9 */ /* 0x000fe20000000800 */
[----:B------:R-:W-:Y:S01]  /*11b0*/  UMOV UR24, 0x1 ;  /* 0x0000000100187882 */ /* 0x000fe20000000000 */
[----:B------:R-:W-:Y:S01]  /*11c0*/  UMOV UR10, UR26 ;  /* 0x0000001a000a7c82 */ /* 0x000fe20008000000 */
[----:B------:R-:W-:Y:S07]  /*11d0*/  @!P0 BRA `(.L_x_13) ;  /* 0x0000000000308947 */ /* 0x000fee0003800000 */
[----:B------:R-:W-:Y:S02]  /*11e0*/  ULDC UR16, c[0x0][0x64c] ;  /* 0x0001930000107ab9 */ /* 0x000fe40000000800 */
        /* <DEDUP_REMOVED lines=8> */
[----:B------:R-:W-:-:S07]  /*1270*/  UIMAD.WIDE.U32.X UR8, UR18, UR9, UR16, UP1 ;  /* 0x00000009120872a5 */ /* 0x000fce00088e0410 */
[----:B------:R-:W-:Y:S01]  /*1280*/  UMOV UR10, UR8 ;  /* 0x00000008000a7c82 */ /* 0x000fe20008000000 */
[----:B------:R-:W-:-:S05]  /*1290*/  UMOV UR11, UR9 ;  /* 0x00000009000b7c82 */ /* 0x000fca0008000000 */
.L_x_13:
[----:B------:R-:W-:Y:S01]  /*12a0*/  USHF.R.U64 UR9, UR10, UR22, UR11 ;  /* 0x000000160a097299 */ /* 0x000fe2000800120b */
[----:B------:R-:W-:Y:S01]  /*12b0*/  IMAD.MOV.U32 R0, RZ, RZ, 0x1 ;  /* 0x00000001ff007424 */ /* 0x000fe200078e00ff */
[----:B------:R-:W-:Y:S01]  /*12c0*/  USHF.L.U32 UR8, UR24, UR21, URZ ;  /* 0x0000001518087299 */ /* 0x000fe2000800063f */
[----:B------:R-:W-:Y:S01]  /*12d0*/  IMAD.U32 R19, RZ, RZ, UR4 ;  /* 0x00000004ff137e24 */ /* 0x000fe2000f8e00ff */
[----:B------:R-:W-:Y:S02]  /*12e0*/  ULOP3.LUT UR15, UR25, UR15, URZ, 0xc0, !UPT ;  /* 0x0000000f190f7292 */ /* 0x000fe4000f8ec03f */
[----:B------:R-:W-:Y:S02]  /*12f0*/  UIADD3 UR10, -UR9, URZ, URZ ;  /* 0x0000003f090a7290 */ /* 0x000fe4000fffe13f */
[----:B------:R-:W-:Y:S02]  /*1300*/  UIMAD UR15, UR8, UR9, UR15 ;  /* 0x00000009080f72a4 */ /* 0x000fe4000f8e020f */
[----:B------:R-:W-:-:S02]  /*1310*/  ULOP3.LUT UR19, UR20, UR19, URZ, 0xc0, !UPT ;  /* 0x0000001314137292 */ /* 0x000fc4000f8ec03f */
[----:B------:R-:W-:Y:S01]  /*1320*/  UIMAD UR8, UR10, UR23, UR26 ;  /* 0x000000170a0872a4 */ /* 0x000fe2000f8e021a */
[----:B------:R-:W-:Y:S01]  /*1330*/  ULDC UR9, c[0x0][0x610] ;  /* 0x0001840000097ab9 */ /* 0x000fe20000000800 */
[----:B------:R-:W-:Y:S02]  /*1340*/  UISETP.NE.AND UP1, UPT, UR61, URZ, UPT ;  /* 0x0000003f3d00728c */ /* 0x000fe4000bf25270 */
[----:B------:R-:W-:Y:S02]  /*1350*/  UIMAD UR7, UR15, UR9, UR7 ;  /* 0x000000090f0772a4 */ /* 0x000fe4000f8e0207 */
[----:B------:R-:W-:-:S04]  /*1360*/  UIMAD UR8, UR8, UR5, UR19 ;  /* 0x00000005080872a4 */ /* 0x000fc8000f8e0213 */
[----:B------:R-:W-:Y:S02]  /*1370*/  USEL UR5, UR8, UR7, !UP1 ;  /* 0x0000000708057287 */ /* 0x000fe4000c800000 */
[----:B------:R-:W-:-:S04]  /*1380*/  USEL UR7, UR7, UR8, !UP1 ;  /* 0x0000000807077287 */ /* 0x000fc8000c800000 */
[----:B------:R-:W-:Y:S02]  /*1390*/  IMAD.U32 R2, RZ, RZ, UR5 ;  /* 0x00000005ff027e24 */ /* 0x000fe4000f8e00ff */
[----:B------:R-:W-:-:S07]  /*13a0*/  IMAD.U32 R18, RZ, RZ, UR7 ;  /* 0x00000007ff127e24 */ /* 0x000fce000f8e00ff */
.L_x_11:
[----:B------:R-:W-:Y:S05]  /*13b0*/  @!P1 BRA `(.L_x_14) ;  /* 0x00000000000c9947 */ /* 0x000fea0003800000 */
[----:B------:R-:W-:Y:S01]  /*13c0*/  UCGABAR_WAIT ;  /* 0x0000000000007dc7 */ /* 0x000fe20008000000 */
[----:B------:R-:W-:Y:S01]  /*13d0*/  CCTL.IVALL ;  /* 0x00000000ff00798f */ /* 0x000fe20002000000 */
[----:B------:R-:W-:Y:S05]  /*13e0*/  BRA `(.L_x_15) ;  /* 0x0000000000047947 */ /* 0x000fea0003800000 */
.L_x_14:
[----:B------:R-:W-:Y:S06]  /*13f0*/  BAR.SYNC.DEFER_BLOCKING 0x0 ;  /* 0x0000000000007b1d */ /* 0x000fec0000010000 */
.L_x_15:
[----:B------:R-:W-:Y:S02]  /*1400*/  ULDC UR4, c[0x0][0x28c] ;  /* 0x0000a30000047ab9 */ /* 0x000fe40000000800 */
[----:B------:R-:W-:-:S04]  /*1410*/  UIADD3 UR4, UR4, 0x7f, URZ ;  /* 0x0000007f04047890 */ /* 0x000fc8000fffe03f */
[----:B------:R-:W-:-:S04]  /*1420*/  USHF.R.S32.HI UR5, URZ, 0x1f, UR4 ;  /* 0x0000001f3f057899 */ /* 0x000fc80008011404 */
[----:B------:R-:W-:-:S04]  /*1430*/  ULEA.HI UR5, UR5, UR4, URZ, 0x7 ;  /* 0x0000000405057291 */ /* 0x000fc8000f8f383f */
[----:B------:R-:W-:Y:S01]  /*1440*/  USHF.R.S32.HI UR39, URZ, 0x7, UR5 ;  /* 0x000000073f277899 */ /* 0x000fe20008011405 */
[----:B------:R-:W-:Y:S11]  /*1450*/  @!P2 BRA `(.L_x_16) ;  /* 0x000000600058a947 */ /* 0x000ff60003800000 */
[----:B------:R-:W-:-:S06]  /*1460*/  UISETP.GT.U32.AND UP1, UPT, UR14, 0x1, UPT ;  /* 0x000000010e00788c */ /* 0x000fcc000bf24070 */
[----:B------:R-:W-:-:S13]  /*1470*/  PLOP3.LUT P0, PT, PT, PT, UP1, 0x80, 0x0 ;  /* 0x000000000000781c */ /* 0x000fda0003f0f018 */
[----:B------:R-:W-:Y:S05]  /*1480*/  @P0 EXIT ;  /* 0x000000000000094d */ /* 0x000fea0003800000 */
.L_x_17:
[----:B------:R-:W-:-:S08]  /*1490*/  NOP ;  /* 0x0000000000007918 */ /* 0x000fd00000000000 */
[----:B------:R-:W0:Y:S02]  /*14a0*/  USETMAXREG.TRY_ALLOC.CTAPOOL UP1, 0xe8 ;  /* 0x000000e8000079c8 */ /* 0x000e240008020600 */
[----:B0-----:R-:W-:-:S13]  /*14b0*/  PLOP3.LUT P0, PT, PT, PT, UP1, 0x80, 0x0 ;  /* 0x000000000000781c */ /* 0x001fda0003f0f018 */
[----:B------:R-:W-:Y:S05]  /*14c0*/  @!P0 BRA `(.L_x_17) ;  /* 0xfffffffc00f08947 */ /* 0x000fea000383ffff */
[----:B------:R-:W-:-:S13]  /*14d0*/  LOP3.LUT P0, RZ, R0, 0xff, RZ, 0xc0, !PT ;  /* 0x000000ff00ff7812 */ /* 0x000fda000780c0ff */
[----:B------:R-:W-:Y:S05]  /*14e0*/  @!P0 EXIT ;  /* 0x000000000000894d */ /* 0x000fea0003800000 */
[----:B------:R-:W0:Y:S01]  /*14f0*/  S2UR UR5, SR_CgaCtaId ;  /* 0x00000000000579c3 */ /* 0x000e220000008800 */
[CC--:B------:R-:W-:Y:S01]  /*1500*/  LEA.HI R0, R9.reuse, R4.reuse, RZ, 0x2 ;  /* 0x0000000409007211 */ /* 0x0c0fe200078f10ff */
[----:B------:R-:W-:Y:S01]  /*1510*/  UMOV UR40, 0x400 ;  /* 0x0000040000287882 */ /* 0x000fe20000000000 */
[----:B------:R-:W-:Y:S01]  /*1520*/  R2UR UR4, R22 ;  /* 0x00000000160472ca */ /* 0x000fe200000e0000 */
[----:B------:R-:W-:Y:S01]  /*1530*/  ULDC.64 UR44, c[0x0][0x288] ;  /* 0x0000a200002c7ab9 */ /* 0x000fe20000000a00 */
[--C-:B------:R-:W-:Y:S01]  /*1540*/  SHF.R.S32.HI R92, RZ, 0x2, R0.reuse ;  /* 0x00000002ff5c7819 */ /* 0x100fe20000011400 */
[----:B------:R-:W-:Y:S01]  /*1550*/  ULOP3.LUT UR41, UR39, 0x1, URZ, 0xc0, !UPT ;  /* 0x0000000127297892 */ /* 0x000fe2000f8ec03f */
[----:B------:R-:W-:Y:S01]  /*1560*/  SHF.R.S32.HI R3, RZ, 0x1f, R0 ;  /* 0x0000001fff037819 */ /* 0x000fe20000011400 */
[----:B------:R-:W2:Y:S01]  /*1570*/  LDC.64 R96, c[0x0][0x5c8] ;  /* 0x00017200ff607b82 */ /* 0x000ea20000000a00 */
[----:B------:R-:W-:Y:S01]  /*1580*/  LEA.HI R9, R9, R4, RZ, 0x5 ;  /* 0x0000000409097211 */ /* 0x000fe200078f28ff */
[----:B------:R-:W-:Y:S01]  /*1590*/  UISETP.LT.AND UP1, UPT, UR39, 0x1, UPT ;  /* 0x000000012700788c */ /* 0x000fe2000bf21270 */
[----:B------:R-:W-:Y:S01]  /*15a0*/  LEA.HI R3, R3, R92, RZ, 0x3 ;  /* 0x0000005c03037211 */ /* 0x000fe200078f18ff */
[----:B------:R-:W-:Y:S01]  /*15b0*/  ULDC UR48, c[0x0][0x658] ;  /* 0x0001960000307ab9 */ /* 0x000fe20000000800 */
[----:B------:R-:W-:Y:S01]  /*15c0*/  SHF.R.S32.HI R9, RZ, 0x5, R9 ;  /* 0x00000005ff097819 */ /* 0x000fe20000011409 */
[----:B------:R-:W-:Y:S01]  /*15d0*/  UMOV UR6, 0xffffffff ;  /* 0xffffffff00067882 */ /* 0x000fe20000000000 */
[----:B------:R-:W-:Y:S01]  /*15e0*/  LOP3.LUT R3, R3, 0xfffffff8, RZ, 0xc0, !PT ;  /* 0xfffffff803037812 */ /* 0x000fe200078ec0ff */
[----:B------:R-:W-:-:S02]  /*15f0*/  USHF.L.U64.HI UR50, UR46, 0x1, UR4 ;  /* 0x000000012e327899 */ /* 0x000fc40008010204 */
[----:B------:R-:W-:Y:S02]  /*1600*/  USHF.R.U32.HI UR4, URZ, 0x1, UR39 ;  /* 0x000000013f047899 */ /* 0x000fe40008011627 */
[----:B------:R-:W-:Y:S01]  /*1610*/  IMAD.IADD R92, R92, 0x1, -R3 ;  /* 0x000000015c5c7824 */ /* 0x000fe200078e0a03 */
[----:B------:R-:W-:Y:S01]  /*1620*/  LOP3.LUT R3, R0, 0xfffffffc, RZ, 0xc0, !PT ;  /* 0xfffffffc00037812 */ /* 0x000fe200078ec0ff */
[----:B------:R-:W-:Y:S01]  /*1630*/  VIADD R0, R98, 0xffffffff ;  /* 0xffffffff62007836 */ /* 0x000fe20000000000 */
[----:B------:R-:W-:Y:S01]  /*1640*/  ULOP3.LUT UR4, UR4, 0x1, URZ, 0xc0, !UPT ;  /* 0x0000000104047892 */ /* 0x000fe2000f8ec03f */
[--C-:B------:R-:W-:Y:S01]  /*1650*/  IMAD R100, R9, -0x10, -R92.reuse ;  /* 0xfffffff009647824 */ /* 0x100fe200078e0a5c */
[----:B0-----:R-:W-:Y:S01]  /*1660*/  ULEA UR40, UR5, UR40, 0x18 ;  /* 0x0000002805287291 */ /* 0x001fe2000f8ec03f */
[----:B------:R-:W-:Y:S01]  /*1670*/  IMAD.IADD R3, R4, 0x1, -R3 ;  /* 0x0000000104037824 */ /* 0x000fe200078e0a03 */
[C---:B------:R-:W-:Y:S01]  /*1680*/  ISETP.NE.AND P0, PT, R0.reuse, RZ, PT ;  /* 0x000000ff0000720c */ /* 0x040fe20003f05270 */
[----:B------:R-:W-:Y:S01]  /*1690*/  IMAD.SHL.U32 R0, R0, 0x8, RZ ;  /* 0x0000000800007824 */ /* 0x000fe200078e00ff */
[--C-:B------:R-:W-:Y:S01]  /*16a0*/  SHF.R.S32.HI R93, RZ, 0x1f, R92.reuse ;  /* 0x0000001fff5d7819 */ /* 0x100fe2000001145c */
[----:B------:R-:W-:Y:S01]  /*16b0*/  IMAD.U32 R4, RZ, RZ, UR44 ;  /* 0x0000002cff047e24 */ /* 0x000fe2000f8e00ff */
[----:B------:R-:W-:Y:S01]  /*16c0*/  UIADD3 UR44, UR40, 0x30, URZ ;  /* 0x00000030282c7890 */ /* 0x000fe2000fffe03f */
[----:B------:R-:W-:Y:S01]  /*16d0*/  IMAD.SHL.U32 R94, R3, 0x2, RZ ;  /* 0x00000002035e7824 */ /* 0x000fe200078e00ff */
[----:B------:R-:W-:Y:S01]  /*16e0*/  LOP3.LUT R0, R0, 0x8, RZ, 0xc0, !PT ;  /* 0x0000000800007812 */ /* 0x000fe200078ec0ff */
[----:B------:R-:W-:Y:S01]  /*16f0*/  ULDC UR8, c[0x0][0x284] ;  /* 0x0000a10000087ab9 */ /* 0x000fe20000000800 */
[----:B------:R-:W-:Y:S01]  /*1700*/  USEL UR41, UR41, URZ, !UP0 ;  /* 0x0000003f29297287 */ /* 0x000fe2000c000000 */
[C---:B--2---:R-:W-:Y:S01]  /*1710*/  SHF.L.U64.HI R91, R96.reuse, 0x3, R97 ;  /* 0x00000003605b7819 */ /* 0x044fe20000010261 */
[----:B------:R-:W-:Y:S01]  /*1720*/  USEL UR42, UR39, 0x1, UP1 ;  /* 0x00000001272a7887 */ /* 0x000fe20008800000 */
[----:B------:R-:W-:Y:S01]  /*1730*/  IMAD.WIDE R92, R9, 0x10, R92 ;  /* 0x00000010095c7825 */ /* 0x000fe200078e025c */
[----:B------:R-:W-:Y:S01]  /*1740*/  USHF.L.U32 UR6, UR6, UR48, URZ ;  /* 0x0000003006067299 */ /* 0x000fe2000800063f */
[----:B------:R-:W-:Y:S01]  /*1750*/  SEL R101, RZ, 0x1, P0 ;  /* 0x00000001ff657807 */ /* 0x000fe20000000000 */
[----:B------:R-:W-:Y:S01]  /*1760*/  UISETP.EQ.U32.AND UP0, UPT, UR4, 0x1, !UP0 ;  /* 0x000000010400788c */ /* 0x000fe2000c702070 */
[----:B------:R-:W-:Y:S01]  /*1770*/  IMAD.SHL.U32 R96, R96, 0x8, RZ ;  /* 0x0000000860607824 */ /* 0x000fe200078e00ff */
[----:B------:R-:W-:Y:S01]  /*1780*/  LEA R98, R98, UR44, 0x3 ;  /* 0x0000002c62627c11 */ /* 0x000fe2000f8e18ff */
[----:B------:R-:W-:Y:S01]  /*1790*/  IMAD R97, R3, -0x2, R4 ;  /* 0xfffffffe03617824 */ /* 0x000fe200078e0204 */
[----:B------:R-:W-:Y:S01]  /*17a0*/  LOP3.LUT R102, R0, 0x8, RZ, 0x3c, !PT ;  /* 0x0000000800667812 */ /* 0x000fe200078e3cff */
[----:B------:R-:W-:Y:S01]  /*17b0*/  VIADD R100, R100, UR8 ;  /* 0x0000000864647c36 */ /* 0x000fe20008000000 */
[----:B------:R-:W-:Y:S01]  /*17c0*/  LOP3.LUT R99, R0, 0x18, RZ, 0x3c, !PT ;  /* 0x0000001800637812 */ /* 0x000fe200078e3cff */
[----:B------:R-:W-:Y:S01]  /*17d0*/  ULDC UR52, c[0x0][0x600] ;  /* 0x0001800000347ab9 */ /* 0x000fe20000000800 */
[----:B------:R-:W-:Y:S01]  /*17e0*/  SHF.R.S32.HI R95, RZ, 0x1f, R94 ;  /* 0x0000001fff5f7819 */ /* 0x000fe2000001145e */
[----:B------:R-:W-:Y:S01]  /*17f0*/  UMOV UR7, 0x1 ;  /* 0x0000000100077882 */ /* 0x000fe20000000000 */
[----:B------:R-:W-:-:S02]  /*1800*/  ULOP3.LUT UR51, UR38, 0x1, URZ, 0xfc, !UPT ;  /* 0x0000000126337892 */ /* 0x000fc4000f8efc3f */
[----:B------:R-:W-:Y:S02]  /*1810*/  UIADD3 UR45, UR45, 0xfe, URZ ;  /* 0x000000fe2d2d7890 */ /* 0x000fe4000fffe03f */
[----:B------:R-:W-:Y:S02]  /*1820*/  UIADD3 UR52, UR52, -0x1, URZ ;  /* 0xffffffff34347890 */ /* 0x000fe4000fffe03f */
[----:B------:R-:W-:Y:S02]  /*1830*/  USHF.L.U32 UR48, UR7, UR48, URZ ;  /* 0x0000003007307299 */ /* 0x000fe4000800063f */
[----:B------:R-:W-:Y:S02]  /*1840*/  UIADD3 UR42, -UR42, UR39, URZ ;  /* 0x000000272a2a7290 */ /* 0x000fe4000fffe13f */
[----:B------:R-:W-:Y:S02]  /*1850*/  ULOP3.LUT UR49, URZ, UR6, URZ, 0x33, !UPT ;  /* 0x000000063f317292 */ /* 0x000fe4000f8e333f */
[----:B------:R-:W-:-:S12]  /*1860*/  USEL UR43, URZ, 0x1, !UP0 ;  /* 0x000000013f2b7887 */ /* 0x000fd8000c000000 */
.L_x_165:
[----:B------:R-:W-:-:S04]  /*1870*/  SHF.L.U32 R3, R101, 0x1f, RZ ;  /* 0x0000001f65037819 */ /* 0x000fc800000006ff */
[----:B------:R-:W0:Y:S02]  /*1880*/  SYNCS.PHASECHK.TRANS64.TRYWAIT P0, [R98+URZ+-0x8], R3 ;  /* 0xfffff803620075a7 */ /* 0x000e24000800017f */
[----:B012345:R-:W-:Y:S05]  /*1890*/  @!P0 BRA `(.L_x_18) ;  /* 0x0000006c00f88947 */ /* 0x03ffea0003800000 */
.L_x_185:
[----:B------:R-:W-:Y:S02]  /*18a0*/  ULDC UR4, c[0x0][0x28c] ;  /* 0x0000a30000047ab9 */ /* 0x000fe40000000800 */
[----:B------:R-:W-:-:S13]  /*18b0*/  ISETP.LT.AND P0, PT, RZ, UR4, PT ;  /* 0x00000004ff007c0c */ /* 0x000fda000bf01270 */
[----:B------:R-:W-:Y:S05]  /*18c0*/  @P0 BRA `(.L_x_19) ;  /* 0x0000000000400947 */ /* 0x000fea0003800000 */
[----:B------:R-:W-:Y:S01]  /*18d0*/  MOV R0, 0x0 ;  /* 0x0000000000007802 */ /* 0x000fe20000000f00 */
[----:B------:R-:W-:Y:S01]  /*18e0*/  ULDC.64 UR4, c[0x4][0x68] ;  /* 0x01001a0000047ab9 */ /* 0x000fe20000000a00 */
[----:B------:R-:W-:Y:S01]  /*18f0*/  ULDC.64 UR6, c[0x4][0x8] ;  /* 0x0100020000067ab9 */ /* 0x000fe20000000a00 */
[----:B------:R-:W-:Y:S01]  /*1900*/  IMAD.U32 R4, RZ, RZ, UR4 ;  /* 0x00000004ff047e24 */ /* 0x000fe2000f8e00ff */
[----:B------:R1:W2:Y:S01]  /*1910*/  LDC.64 R14, c[0x4][R0] ;  /* 0x01000000000e7b82 */ /* 0x0002a20000000a00 */
[----:B------:R-:W-:Y:S01]  /*1920*/  IMAD.U32 R5, RZ, RZ, UR5 ;  /* 0x00000005ff057e24 */ /* 0x000fe2000f8e00ff */
[----:B------:R-:W-:Y:S01]  /*1930*/  ULDC.64 UR4, c[0x4][0x70] ;  /* 0x01001c0000047ab9 */ /* 0x000fe20000000a00 */
[----:B------:R-:W-:Y:S02]  /*1940*/  IMAD.U32 R10, RZ, RZ, UR6 ;  /* 0x00000006ff0a7e24 */ /* 0x000fe4000f8e00ff */
[----:B------:R-:W-:Y:S02]  /*1950*/  IMAD.U32 R6, RZ, RZ, UR4 ;  /* 0x00000004ff067e24 */ /* 0x000fe4000f8e00ff */
[----:B------:R-:W-:-:S02]  /*1960*/  IMAD.U32 R7, RZ, RZ, UR5 ;  /* 0x00000005ff077e24 */ /* 0x000fc4000f8e00ff */
[----:B------:R-:W-:Y:S02]  /*1970*/  IMAD.U32 R11, RZ, RZ, UR7 ;  /* 0x00000007ff0b7e24 */ /* 0x000fe4000f8e00ff */
[----:B------:R-:W-:Y:S02]  /*1980*/  IMAD.MOV.U32 R8, RZ, RZ, 0x1e1 ;  /* 0x000001e1ff087424 */ /* 0x000fe400078e00ff */
[----:B------:R-:W-:Y:S02]  /*1990*/  IMAD.MOV.U32 R12, RZ, RZ, 0x1 ;  /* 0x00000001ff0c7424 */ /* 0x000fe400078e00ff */
[----:B-1----:R-:W-:-:S07]  /*19a0*/  IMAD.MOV.U32 R13, RZ, RZ, RZ ;  /* 0x000000ffff0d7224 */ /* 0x002fce00078e00ff */
[----:B------:R-:W-:-:S07]  /*19b0*/  LEPC R20, `(.L_x_19) ;  /* 0x000000001014794e */ /* 0x000fce0000000000 */
[----:B0-2--5:R-:W-:Y:S05]  /*19c0*/  CALL.ABS.NOINC R14 ;  /* 0x000000000e007343 */ /* 0x025fea0003c00000 */
.L_x_19:
[----:B------:R-:W-:-:S05]  /*19d0*/  IMAD.U32 R0, RZ, RZ, UR51 ;  /* 0x00000033ff007e24 */ /* 0x000fca000f8e00ff */
[----:B------:R-:W-:-:S13]  /*19e0*/  ISETP.NE.AND P0, PT, R0, 0x3, PT ;  /* 0x000000030000780c */ /* 0x000fda0003f05270 */
[----:B------:R-:W-:Y:S05]  /*19f0*/  @!P0 BRA `(.L_x_20) ;  /* 0x0000000000048947 */ /* 0x000fea0003800000 */
[----:B------:R-:W-:Y:S01]  /*1a00*/  BPT.TRAP 0x1 ;  /* 0x000000040000795c */ /* 0x000fe20000300000 */
.L_x_20:
[----:B0-----:R-:W-:Y:S02]  /*1a10*/  IMAD.U32 R3, RZ, RZ, UR41 ;  /* 0x00000029ff037e24 */ /* 0x001fe4000f8e00ff */
[----:B------:R-:W-:-:S03]  /*1a20*/  IMAD.U32 R0, RZ, RZ, UR43 ;  /* 0x0000002bff007e24 */ /* 0x000fc6000f8e00ff */
[----:B------:R-:W-:Y:S02]  /*1a30*/  LEA R3, R3, UR40, 0x3 ;  /* 0x0000002803037c11 */ /* 0x000fe4000f8e18ff */
[----:B------:R-:W-:-:S04]  /*1a40*/  SHF.L.U32 R0, R0, 0x1f, RZ ;  /* 0x0000001f00007819 */ /* 0x000fc800000006ff */
[----:B------:R0:W1:Y:S01]  /*1a50*/  SYNCS.PHASECHK.TRANS64.TRYWAIT P1, [R3+URZ], R0 ;  /* 0x00000000030075a7 */ /* 0x000062000802017f */
[----:B------:R-:W-:Y:S05]  /*1a60*/  @!P0 BRA `(.L_x_21) ;  /* 0x0000000000048947 */ /* 0x000fea0003800000 */
[----:B------:R-:W-:Y:S01]  /*1a70*/  BPT.TRAP 0x1 ;  /* 0x000000040000795c */ /* 0x000fe20000300000 */
.L_x_21:
[----:B------:R-:W-:-:S05]  /*1a80*/  IMAD.U32 R4, RZ, RZ, UR42 ;  /* 0x0000002aff047e24 */ /* 0x000fca000f8e00ff */
[----:B------:R-:W-:Y:S01]  /*1a90*/  ISETP.GE.AND P2, PT, R4, 0x1, PT ;  /* 0x000000010400780c */ /* 0x000fe20003f46270 */
[----:B-1----:R-:W-:-:S12]  /*1aa0*/  @P1 BRA `(.L_x_22) ;  /* 0x0000000000081947 */ /* 0x002fd80003800000 */
[----:B------:R-:W1:Y:S02]  /*1ab0*/  SYNCS.PHASECHK.TRANS64.TRYWAIT P1, [R3+URZ], R0 ;  /* 0x00000000030075a7 */ /* 0x000e64000802017f */
[----:B-1----:R-:W-:Y:S05]  /*1ac0*/  @!P1 BRA `(.L_x_23) ;  /* 0x0000006c00809947 */ /* 0x002fea0003800000 */
.L_x_22:
[----:B------:R-:W-:Y:S05]  /*1ad0*/  WARPSYNC.ALL ;  /* 0x0000000000007948 */ /* 0x000fea0003800000 */
[----:B------:R-:W-:Y:S01]  /*1ae0*/  UIADD3 UR4, UR40, 0x100, URZ ;  /* 0x0000010028047890 */ /* 0x000fe2000fffe03f */
[----:B------:R-:W-:Y:S01]  /*1af0*/  WARPGROUP.ARRIVE ;  /* 0x00000000000079c5 */ /* 0x000fe20000000000 */
[----:B------:R-:W-:Y:S02]  /*1b00*/  UIADD3 UR5, UR40, 0x10100, URZ ;  /* 0x0001010028057890 */ /* 0x000fe4000fffe03f */
[----:B------:R-:W-:Y:S02]  /*1b10*/  USHF.R.U32.HI UR4, URZ, 0x4, UR4 ;  /* 0x000000043f047899 */ /* 0x000fe40008011604 */
[----:B------:R-:W-:-:S02]  /*1b20*/  USHF.R.U32.HI UR5, URZ, 0x4, UR5 ;  /* 0x000000043f057899 */ /* 0x000fc40008011605 */
[----:B------:R-:W-:Y:S02]  /*1b30*/  ULOP3.LUT UR4, UR4, 0x3fff, URZ, 0xc0, !UPT ;  /* 0x00003fff04047892 */ /* 0x000fe4000f8ec03f */
[----:B------:R-:W-:Y:S02]  /*1b40*/  ULOP3.LUT UR5, UR5, 0x3fff, URZ, 0xc0, !UPT ;  /* 0x00003fff05057892 */ /* 0x000fe4000f8ec03f */
[----:B------:R-:W-:Y:S02]  /*1b50*/  ULOP3.LUT UR4, UR4, 0x10000, URZ, 0xfc, !UPT ;  /* 0x0001000004047892 */ /* 0x000fe4000f8efc3f */
[----:B------:R-:W-:Y:S02]  /*1b60*/  ULOP3.LUT UR5, UR5, 0x10000, URZ, 0xfc, !UPT ;  /* 0x0001000005057892 */ /* 0x000fe4000f8efc3f */
[----:B------:R-:W-:Y:S02]  /*1b70*/  ULEA UR7, UR41, UR4, 0xb ;  /* 0x0000000429077291 */ /* 0x000fe4000f8e583f */
[----:B------:R-:W-:Y:S01]  /*1b80*/  ULEA UR6, UR41, UR5, 0xc ;  /* 0x0000000529067291 */ /* 0x000fe2000f8e603f */
[----:B------:R-:W-:Y:S01]  /*1b90*/  UMOV UR9, 0x40000040 ;  /* 0x4000004000097882 */ /* 0x000fe20000000000 */
[----:B------:R-:W-:-:S03]  /*1ba0*/  UMOV UR11, 0x40000040 ;  /* 0x40000040000b7882 */ /* 0x000fc60000000000 */
[----:B------:R-:W-:Y:S02]  /*1bb0*/  UMOV UR8, UR7 ;  /* 0x0000000700087c82 */ /* 0x000fe40008000000 */
[----:B------:R-:W-:Y:S02]  /*1bc0*/  UMOV UR10, UR6 ;  /* 0x00000006000a7c82 */ /* 0x000fe40008000000 */
[----:B------:R-:W-:Y:S01]  /*1bd0*/  HGMMA.64x128x8.F32.TF32 R24, gdesc[UR8], RZ, !UPT, gsb0 ;  /* 0x05e00000081879f0 */ /* 0x000fe2000c0028ff */
[----:B------:R-:W-:Y:S02]  /*1be0*/  UIADD3 UR8, UR7, 0x2, URZ ;  /* 0x0000000207087890 */ /* 0x000fe4000fffe03f */
[----:B------:R-:W-:Y:S01]  /*1bf0*/  UIADD3 UR10, UR6, 0x2, URZ ;  /* 0x00000002060a7890 */ /* 0x000fe2000fffe03f */
[----:B------:R-:W-:Y:S01]  /*1c00*/  UMOV UR9, 0x40000040 ;  /* 0x4000004000097882 */ /* 0x000fe20000000000 */
[----:B------:R-:W-:Y:S01]  /*1c10*/  UMOV UR11, 0x40000040 ;  /* 0x40000040000b7882 */ /* 0x000fe20000000000 */
[----:B------:R-:W-:-:S02]  /*1c20*/  WARPGROUP.DEPBAR.LE gsb0, 0x0 ;  /* 0x00008000000079c5 */ /* 0x000fc40000010000 */
[----:B------:R-:W-:-:S06]  /*1c30*/  WARPGROUP.ARRIVE ;  /* 0x00000000000079c5 */ /* 0x000fcc0000000000 */
[----:B------:R-:W-:Y:S01]  /*1c40*/  HGMMA.64x128x8.F32.TF32 R24, gdesc[UR8], R24, gsb0 ;  /* 0x05e00000081879f0 */ /* 0x000fe20008002818 */
[----:B------:R-:W-:Y:S02]  /*1c50*/  UIADD3 UR8, UR7, 0x4, URZ ;  /* 0x0000000407087890 */ /* 0x000fe4000fffe03f */
[----:B------:R-:W-:Y:S01]  /*1c60*/  UIADD3 UR10, UR6, 0x4, URZ ;  /* 0x00000004060a7890 */ /* 0x000fe2000fffe03f */
[----:B------:R-:W-:Y:S01]  /*1c70*/  UMOV UR9, 0x40000040 ;  /* 0x4000004000097882 */ /* 0x000fe20000000000 */
[----:B------:R-:W-:Y:S01]  /*1c80*/  UMOV UR11, 0x40000040 ;  /* 0x40000040000b7882 */ /* 0x000fe20000000000 */
[----:B------:R-:W-:Y:S02]  /*1c90*/  WARPGROUP.DEPBAR.LE gsb0, 0x0 ;  /* 0x00008000000079c5 */ /* 0x000fe40000010000 */
        /* <DEDUP_REMOVED lines=92> */
[----:B------:R-:W-:Y:S03]  /*2260*/  HGMMA.64x128x8.F32.TF32 R24, gdesc[UR8], R24, gsb0 ;  /* 0x05e00000081879f0 */ /* 0x000fe60008002818 */
[----:B------:R-:W-:Y:S02]  /*2270*/  WARPGROUP.DEPBAR.LE gsb0, 0x0 ;  /* 0x00008000000079c5 */ /* 0x000fe40000010000 */
[----:B------:R-:W-:Y:S05]  /*2280*/  @!P2 BRA `(.L_x_24) ;  /* 0x000000080068a947 */ /* 0x000fea0003800000 */
[----:B------:R-:W-:Y:S01]  /*2290*/  UIADD3 UR6, UR41, 0x1, URZ ;  /* 0x0000000129067890 */ /* 0x000fe2000fffe03f */
[----:B01----:R-:W-:Y:S02]  /*22a0*/  IMAD.U32 R0, RZ, RZ, UR42 ;  /* 0x0000002aff007e24 */ /* 0x003fe4000f8e00ff */
[----:B------:R-:W-:Y:S01]  /*22b0*/  IMAD.U32 R3, RZ, RZ, UR41 ;  /* 0x00000029ff037e24 */ /* 0x000fe2000f8e00ff */
[----:B------:R-:W-:-:S04]  /*22c0*/  UISETP.NE.AND UP0, UPT, UR6, 0x2, UPT ;  /* 0x000000020600788c */ /* 0x000fc8000bf05270 */
[----:B------:R-:W-:Y:S02]  /*22d0*/  USEL UR7, URZ, 0x1, UP0 ;  /* 0x000000013f077887 */ /* 0x000fe40008000000 */
[----:B------:R-:W-:Y:S02]  /*22e0*/  USEL UR6, UR6, URZ, UP0 ;  /* 0x0000003f06067287 */ /* 0x000fe40008000000 */
[----:B------:R-:W-:-:S06]  /*22f0*/  ULOP3.LUT UR7, UR43, UR7, URZ, 0x3c, !UPT ;  /* 0x000000072b077292 */ /* 0x000fcc000f8e3c3f */
[----:B------:R-:W-:-:S07]  /*2300*/  IMAD.U32 R6, RZ, RZ, UR7 ;  /* 0x00000007ff067e24 */ /* 0x000fce000f8e00ff */
.L_x_31:
[----:B------:R-:W-:Y:S05]  /*2310*/  @!P0 BRA `(.L_x_25) ;  /* 0x0000000000048947 */ /* 0x000fea0003800000 */
[----:B------:R-:W-:Y:S01]  /*2320*/  BPT.TRAP 0x1 ;  /* 0x000000040000795c */ /* 0x000fe20000300000 */
.L_x_25:
[----:B------:R-:W-:Y:S01]  /*2330*/  ULEA UR7, UR6, UR40, 0x3 ;  /* 0x0000002806077291 */ /* 0x000fe2000f8e183f */
[----:B------:R-:W-:-:S08]  /*2340*/  SHF.L.U32 R4, R6, 0x1f, RZ ;  /* 0x0000001f06047819 */ /* 0x000fd000000006ff */
[----:B------:R0:W1:Y:S01]  /*2350*/  SYNCS.PHASECHK.TRANS64.TRYWAIT P1, [UR7], R4 ;  /* 0x00000004ff0075a7 */ /* 0x0000620008020147 */
[----:B------:R-:W-:Y:S05]  /*2360*/  @!P0 BRA `(.L_x_26) ;  /* 0x0000000000048947 */ /* 0x000fea0003800000 */
[----:B------:R-:W-:Y:S01]  /*2370*/  BPT.TRAP 0x1 ;  /* 0x000000040000795c */ /* 0x000fe20000300000 */
.L_x_26:
[----:B-1----:R-:W-:Y:S05]  /*2380*/  @P1 BRA `(.L_x_27) ;  /* 0x0000000000081947 */ /* 0x002fea0003800000 */
[----:B------:R-:W1:Y:S02]  /*2390*/  SYNCS.PHASECHK.TRANS64.TRYWAIT P1, [UR7], R4 ;  /* 0x00000004ff0075a7 */ /* 0x000e640008020147 */
[----:B-1----:R-:W-:Y:S05]  /*23a0*/  @!P1 BRA `(.L_x_28) ;  /* 0x00000064005c9947 */ /* 0x002fea0003800000 */
.L_x_27:
[----:B------:R-:W-:Y:S01]  /*23b0*/  ULEA UR8, UR6, UR5, 0xc ;  /* 0x0000000506087291 */ /* 0x000fe2000f8e603f */
[----:B------:R-:W-:Y:S01]  /*23c0*/  WARPGROUP.ARRIVE ;  /* 0x00000000000079c5 */ /* 0x000fe20000000000 */
[----:B------:R-:W-:Y:S01]  /*23d0*/  ULEA UR7, UR6, UR4, 0xb ;  /* 0x0000000406077291 */ /* 0x000fe2000f8e583f */
[----:B------:R-:W-:Y:S01]  /*23e0*/  UMOV UR15, 0x40000040 ;  /* 0x40000040000f7882 */ /* 0x000fe20000000000 */
[----:B------:R-:W-:Y:S01]  /*23f0*/  UMOV UR13, 0x40000040 ;  /* 0x40000040000d7882 */ /* 0x000fe20000000000 */
[----:B------:R-:W-:Y:S02]  /*2400*/  UIADD3 UR10, UR8, 0xc06, URZ ;  /* 0x00000c06080a7890 */ /* 0x000fe4000fffe03f */
[----:B------:R-:W-:Y:S02]  /*2410*/  UMOV UR14, UR8 ;  /* 0x00000008000e7c82 */ /* 0x000fe40008000000 */
[----:B------:R-:W-:Y:S01]  /*2420*/  UMOV UR12, UR7 ;  /* 0x00000007000c7c82 */ /* 0x000fe20008000000 */
[----:B------:R-:W-:Y:S01]  /*2430*/  UMOV UR11, 0x40000040 ;  /* 0x40000040000b7882 */ /* 0x000fe20000000000 */
[----:B------:R-:W-:Y:S01]  /*2440*/  HGMMA.64x128x8.F32.TF32 R24, gdesc[UR12], R24, gsb0 ;  /* 0x05e000000c1879f0 */ /* 0x000fe20008002818 */
[----:B------:R-:W-:-:S02]  /*2450*/  UIADD3 UR14, UR8, 0x2, URZ ;  /* 0x00000002080e7890 */ /* 0x000fc4000fffe03f */
[----:B------:R-:W-:Y:S01]  /*2460*/  UIADD3 UR12, UR7, 0x2, URZ ;  /* 0x00000002070c7890 */ /* 0x000fe2000fffe03f */
[----:B------:R-:W-:Y:S01]  /*2470*/  UMOV UR15, 0x40000040 ;  /* 0x40000040000f7882 */ /* 0x000fe20000000000 */
        /* <DEDUP_REMOVED lines=93> */
[----:B------:R-:W-:Y:S01]  /*2a50*/  UIADD3 UR8, UR7, 0x606, URZ ;  /* 0x0000060607087890 */ /* 0x000fe2000fffe03f */
[----:B------:R-:W-:Y:S02]  /*2a60*/  WARPGROUP.DEPBAR.LE gsb0, 0x0 ;  /* 0x00008000000079c5 */ /* 0x000fe40000010000 */
[----:B------:R-:W-:-:S06]  /*2a70*/  WARPGROUP.ARRIVE ;  /* 0x00000000000079c5 */ /* 0x000fcc0000000000 */
[----:B------:R-:W-:Y:S03]  /*2a80*/  HGMMA.64x128x8.F32.TF32 R24, gdesc[UR12], R24, gsb0 ;  /* 0x05e000000c1879f0 */ /* 0x000fe60008002818 */
[----:B------:R-:W-:Y:S02]  /*2a90*/  WARPGROUP.DEPBAR.LE gsb0, 0x0 ;  /* 0x00008000000079c5 */ /* 0x000fe40000010000 */
[----:B------:R-:W-:-:S07]  /*2aa0*/  WARPGROUP.ARRIVE ;  /* 0x00000000000079c5 */ /* 0x000fce0000000000 */
[----:B------:R-:W-:Y:S03]  /*2ab0*/  HGMMA.64x128x8.F32.TF32 R24, gdesc[UR8], R24, gsb0 ;  /* 0x05e00000081879f0 */ /* 0x000fe60008002818 */
[----:B------:R-:W-:Y:S02]  /*2ac0*/  WARPGROUP.DEPBAR.LE gsb0, 0x0 ;  /* 0x00008000000079c5 */ /* 0x000fe40000010000 */
[----:B------:R-:W-:Y:S05]  /*2ad0*/  @!P0 BRA `(.L_x_29) ;  /* 0x0000000000048947 */ /* 0x000fea0003800000 */
[----:B------:R-:W-:Y:S01]  /*2ae0*/  BPT.TRAP 0x1 ;  /* 0x000000040000795c */ /* 0x000fe20000300000 */
.L_x_29:
[----:B------:R-:W-:Y:S01]  /*2af0*/  ISETP.NE.AND P1, PT, R88, RZ, PT ;  /* 0x000000ff5800720c */ /* 0x000fe20003f25270 */
[----:B------:R-:W-:-:S12]  /*2b00*/  UISETP.GT.U32.AND UP0, UPT, UR38, 0x1, UPT ;  /* 0x000000012600788c */ /* 0x000fd8000bf04070 */
[----:B01----:R-:W-:-:S05]  /*2b10*/  @P1 LEA R4, R3, UR40, 0x3 ;  /* 0x0000002803041c11 */ /* 0x003fca000f8e18ff */
[----:B------:R-:W-:-:S05]  /*2b20*/  @P1 VIADD R4, R4, 0x10 ;  /* 0x0000001004041836 */ /* 0x000fca0000000000 */
[----:B------:R-:W-:-:S04]  /*2b30*/  @P1 PRMT R4, R23, 0x654, R4 ;  /* 0x0000065417041816 */ /* 0x000fc80000000004 */
[----:B------:R0:W-:Y:S01]  /*2b40*/  @P1 SYNCS.ARRIVE.TRANS64.RED.A1T0 RZ, [R4+URZ], RZ ;  /* 0x000000ff04ff19a7 */ /* 0x0001e2000810043f */
[----:B------:R-:W-:-:S13]  /*2b50*/  PLOP3.LUT P1, PT, PT, PT, UP0, 0x80, 0x0 ;  /* 0x000000000000781c */ /* 0x000fda0003f2f008 */
[----:B0-----:R-:W-:Y:S05]  /*2b60*/  @P1 BRA `(.L_x_30) ;  /* 0x0000000000041947 */ /* 0x001fea0003800000 */
[----:B------:R-:W-:Y:S01]  /*2b70*/  BPT.TRAP 0x1 ;  /* 0x000000040000795c */ /* 0x000fe20000300000 */
.L_x_30:
[----:B------:R-:W-:Y:S01]  /*2b80*/  UIADD3 UR6, UR6, 0x1, URZ ;  /* 0x0000000106067890 */ /* 0x000fe2000fffe03f */
[C---:B------:R-:W-:Y:S01]  /*2b90*/  ISETP.GT.AND P2, PT, R0.reuse, 0x1, PT ;  /* 0x000000010000780c */ /* 0x040fe20003f44270 */
[----:B------:R-:W-:Y:S02]  /*2ba0*/  VIADD R3, R3, 0x1 ;  /* 0x0000000103037836 */ /* 0x000fe40000000000 */
[----:B------:R-:W-:Y:S01]  /*2bb0*/  UISETP.NE.AND UP0, UPT, UR6, 0x2, UPT ;  /* 0x000000020600788c */ /* 0x000fe2000bf05270 */
[----:B------:R-:W-:Y:S02]  /*2bc0*/  VIADD R0, R0, 0xffffffff ;  /* 0xffffffff00007836 */ /* 0x000fe40000000000 */
[C---:B------:R-:W-:Y:S01]  /*2bd0*/  ISETP.NE.AND P1, PT, R3.reuse, 0x2, PT ;  /* 0x000000020300780c */ /* 0x040fe20003f25270 */
[----:B------:R-:W-:Y:S02]  /*2be0*/  USEL UR7, URZ, 0x1, UP0 ;  /* 0x000000013f077887 */ /* 0x000fe40008000000 */
[----:B------:R-:W-:Y:S01]  /*2bf0*/  USEL UR6, UR6, URZ, UP0 ;  /* 0x0000003f06067287 */ /* 0x000fe20008000000 */
[----:B------:R-:W-:-:S03]  /*2c00*/  SEL R3, R3, RZ, P1 ;  /* 0x000000ff03037207 */ /* 0x000fc60000800000 */
[----:B------:R-:W-:Y:S01]  /*2c10*/  LOP3.LUT R6, R6, UR7, RZ, 0x3c, !PT ;  /* 0x0000000706067c12 */ /* 0x000fe2000f8e3cff */
[----:B------:R-:W-:Y:S07]  /*2c20*/  @P2 BRA `(.L_x_31) ;  /* 0xfffffff400b82947 */ /* 0x000fee000383ffff */
.L_x_24:
[----:B01----:R-:W0:Y:S01]  /*2c30*/  LDC R0, c[0x0][0x28c] ;  /* 0x0000a300ff007b82 */ /* 0x003e220000000800 */
[----:B------:R1:W-:Y:S01]  /*2c40*/  SYNCS.ARRIVE.TRANS64.A1T0 RZ, [R102+UR44], RZ ;  /* 0x000000ff66ff79a7 */ /* 0x0003e2000810002c */
[----:B0-----:R-:W-:-:S13]  /*2c50*/  ISETP.GE.AND P1, PT, R0, 0x1, PT ;  /* 0x000000010000780c */ /* 0x001fda0003f26270 */
[----:B-1----:R-:W-:Y:S05]  /*2c60*/  @!P1 BRA `(.L_x_32) ;  /* 0x0000000000409947 */ /* 0x002fea0003800000 */
[----:B------:R-:W-:Y:S05]  /*2c70*/  @!P0 BRA `(.L_x_33) ;  /* 0x0000000000048947 */ /* 0x000fea0003800000 */
[----:B------:R-:W-:Y:S01]  /*2c80*/  BPT.TRAP 0x1 ;  /* 0x000000040000795c */ /* 0x000fe20000300000 */
.L_x_33:
[----:B------:R-:W-:Y:S01]  /*2c90*/  ISETP.NE.AND P0, PT, R88, RZ, PT ;  /* 0x000000ff5800720c */ /* 0x000fe20003f05270 */
[----:B------:R-:W-:-:S12]  /*2ca0*/  IMAD.U32 R3, RZ, RZ, UR40 ;  /* 0x00000028ff037e24 */ /* 0x000fd8000f8e00ff */
[----:B------:R-:W-:-:S05]  /*2cb0*/  VOTEU.ANY UP0, P0 ;  /* 0x00000000003f7886 */ /* 0x000fca0000000100 */
[----:B------:R-:W-:Y:S02]  /*2cc0*/  @UP0 UIADD3 UR4, UR42, UR41, URZ ;  /* 0x000000292a040290 */ /* 0x000fe4000fffe03f */
[----:B------:R-:W-:-:S04]  /*2cd0*/  UISETP.GT.U32.AND UP0, UPT, UR38, 0x1, UPT ;  /* 0x000000012600788c */ /* 0x000fc8000bf04070 */
[----:B------:R-:W-:-:S04]  /*2ce0*/  IMAD.U32 R0, RZ, RZ, UR4 ;  /* 0x00000004ff007e24 */ /* 0x000fc8000f8e00ff */
[----:B------:R-:W-:-:S05]  /*2cf0*/  @P0 IMAD.SHL.U32 R0, R0, 0x8, RZ ;  /* 0x0000000800000824 */ /* 0x000fca00078e00ff */
[----:B------:R-:W-:-:S04]  /*2d00*/  @P0 LOP3.LUT R0, R0, 0x8, RZ, 0xc0, !PT ;  /* 0x0000000800000812 */ /* 0x000fc800078ec0ff */
[----:B------:R-:W-:-:S04]  /*2d10*/  @P0 IADD3 R0, R3, 0x10, R0 ;  /* 0x0000001003000810 */ /* 0x000fc80007ffe000 */
[----:B------:R-:W-:-:S04]  /*2d20*/  @P0 PRMT R0, R23, 0x654, R0 ;  /* 0x0000065417000816 */ /* 0x000fc80000000000 */
[----:B------:R0:W-:Y:S01]  /*2d30*/  @P0 SYNCS.ARRIVE.TRANS64.RED.A1T0 RZ, [R0+URZ], RZ ;  /* 0x000000ff00ff09a7 */ /* 0x0001e2000810043f */
[----:B------:R-:W-:-:S13]  /*2d40*/  PLOP3.LUT P0, PT, PT, PT, UP0, 0x80, 0x0 ;  /* 0x000000000000781c */ /* 0x000fda0003f0f008 */
[----:B0-----:R-:W-:Y:S05]  /*2d50*/  @P0 BRA `(.L_x_32) ;  /* 0x0000000000040947 */ /* 0x001fea0003800000 */
[----:B------:R-:W-:Y:S01]  /*2d60*/  BPT.TRAP 0x1 ;  /* 0x000000040000795c */ /* 0x000fe20000300000 */
.L_x_32:
[----:B------:R-:W-:Y:S02]  /*2d70*/  SHF.L.U32 R3, R101, 0x1f, RZ ;  /* 0x0000001f65037819 */ /* 0x000fe400000006ff */
[----:B------:R-:W-:Y:S02]  /*2d80*/  SHF.R.S32.HI R13, RZ, 0x1f, R19 ;  /* 0x0000001fff0d7819 */ /* 0x000fe40000011413 */
[----:B------:R-:W0:Y:S02]  /*2d90*/  SYNCS.PHASECHK.TRANS64.TRYWAIT P0, [R98+URZ+0x8], R3 ;  /* 0x00000803620075a7 */ /* 0x000e24000800017f */
[----:B0-----:R-:W-:Y:S05]  /*2da0*/  @!P0 BRA `(.L_x_34) ;  /* 0x0000005800f48947 */ /* 0x001fea0003800000 */
.L_x_186:
[----:B------:R-:W-:Y:S01]  /*2db0*/  IMAD.SHL.U32 R5, R18, 0x40, RZ ;  /* 0x0000004012057824 */ /* 0x000fe200078e00ff */
[----:B------:R-:W-:Y:S01]  /*2dc0*/  ULDC UR6, c[0x0][0x284] ;  /* 0x0000a10000067ab9 */ /* 0x000fe20000000800 */
[----:B------:R-:W-:Y:S01]  /*2dd0*/  IMAD.SHL.U32 R10, R2, 0x80, RZ ;  /* 0x00000080020a7824 */ /* 0x000fe200078e00ff */
[----:B------:R-:W-:Y:S01]  /*2de0*/  ULDC.64 UR4, c[0x0][0x5d0] ;  /* 0x0001740000047ab9 */ /* 0x000fe20000000a00 */
[----:B------:R-:W-:Y:S01]  /*2df0*/  IMAD.WIDE R20, R18, 0x40, R92 ;  /* 0x0000004012147825 */ /* 0x000fe200078e025c */
[----:B------:R-:W-:Y:S01]  /*2e00*/  ISETP.GE.AND P0, PT, R5, UR6, PT ;  /* 0x0000000605007c0c */ /* 0x000fe2000bf06270 */
[----:B------:R-:W-:Y:S01]  /*2e10*/  ULDC UR6, c[0x0][0x288] ;  /* 0x0000a20000067ab9 */ /* 0x000fe20000000800 */
[----:B------:R-:W-:Y:S01]  /*2e20*/  SHF.R.S32.HI R11, RZ, 0x1f, R10 ;  /* 0x0000001fff0b7819 */ /* 0x000fe2000001140a */
[----:B------:R-:W-:Y:S01]  /*2e30*/  IMAD R0, R13, UR4, RZ ;  /* 0x000000040d007c24 */ /* 0x000fe2000f8e02ff */
[----:B------:R-:W-:Y:S01]  /*2e40*/  ISETP.GE.OR P0, PT, R10, UR6, P0 ;  /* 0x000000060a007c0c */ /* 0x000fe20008706670 */
[----:B0-----:R-:W-:-:S04]  /*2e50*/  IMAD.WIDE.U32 R2, R19, UR4, R94 ;  /* 0x0000000413027c25 */ /* 0x001fc8000f8e005e */
[----:B------:R-:W-:Y:S01]  /*2e60*/  IMAD R7, R19, UR5, R0 ;  /* 0x0000000513077c24 */ /* 0x000fe2000f8e0200 */
[----:B------:R-:W-:Y:S01]  /*2e70*/  IADD3 R2, P1, R10, R2, RZ ;  /* 0x000000020a027210 */ /* 0x000fe20007f3e0ff */
[----:B------:R-:W-:Y:S02]  /*2e80*/  ULDC.64 UR4, c[0x0][0x5c8] ;  /* 0x0001720000047ab9 */ /* 0x000fe40000000a00 */
[----:B------:R-:W-:Y:S01]  /*2e90*/  IMAD R9, R21, UR4, RZ ;  /* 0x0000000415097c24 */ /* 0x000fe2000f8e02ff */
[----:B------:R-:W-:-:S03]  /*2ea0*/  IADD3.X R3, R11, R3, R7, P1, !PT ;  /* 0x000000030b037210 */ /* 0x000fc60000ffe407 */
[C---:B------:R-:W-:Y:S02]  /*2eb0*/  IMAD R9, R20.reuse, UR5, R9 ;  /* 0x0000000514097c24 */ /* 0x040fe4000f8e0209 */
[----:B------:R-:W-:Y:S01]  /*2ec0*/  IMAD.WIDE.U32 R104, R20, UR4, R2 ;  /* 0x0000000414687c25 */ /* 0x000fe2000f8e0002 */
[----:B------:R-:W-:Y:S06]  /*2ed0*/  @P0 BRA `(.L_x_35) ;  /* 0x0000003c00d80947 */ /* 0x000fec0003800000 */
[----:B-----5:R-:W-:Y:S01]  /*2ee0*/  FSETP.NEU.AND P1, PT, R90, RZ, PT ;  /* 0x000000ff5a00720b */ /* 0x020fe20003f2d000 */
[----:B------:R-:W-:Y:S01]  /*2ef0*/  IMAD.IADD R14, R97, 0x1, -R10 ;  /* 0x00000001610e7824 */ /* 0x000fe200078e0a0a */
[----:B------:R-:W-:Y:S01]  /*2f00*/  BSSY B0, `(.L_x_35) ;  /* 0x00003f3000007945 */ /* 0x000fe20003800000 */
[----:B------:R-:W-:Y:S02]  /*2f10*/  IMAD.IADD R0, R100, 0x1, -R5 ;  /* 0x0000000164007824 */ /* 0x000fe400078e0a05 */
[----:B------:R-:W-:Y:S01]  /*2f20*/  IMAD.IADD R113, R105, 0x1, R9 ;  /* 0x0000000169717824 */ /* 0x000fe200078e0209 */
[----:B------:R-:W-:-:S04]  /*2f30*/  ISETP.GT.AND P0, PT, R14, RZ, PT ;  /* 0x000000ff0e00720c */ /* 0x000fc80003f04270 */
[----:B------:R-:W-:-:S03]  /*2f40*/  ISETP.GT.AND P2, PT, R0, RZ, P0 ;  /* 0x000000ff0000720c */ /* 0x000fc60000744270 */
[----:B------:R-:W-:Y:S10]  /*2f50*/  @!P1 BRA `(.L_x_36) ;  /* 0x0000002c001c9947 */ /* 0x000ff40003800000 */
[----:B------:R-:W0:Y:S01]  /*2f60*/  LDC.64 R106, c[0x0][0x5b8] ;  /* 0x00016e00ff6a7b82 */ /* 0x000e220000000a00 */
[----:B------:R-:W-:-:S07]  /*2f70*/  ULDC.64 UR4, c[0x0][0x5c0] ;  /* 0x0001700000047ab9 */ /* 0x000fce0000000a00 */
[----:B------:R-:W1:Y:S08]  /*2f80*/  LDC.64 R108, c[0x0][0x5b0] ;  /* 0x00016c00ff6c7b82 */ /* 0x000e700000000a00 */
[----:B------:R-:W2:Y:S01]  /*2f90*/  LDC.64 R110, c[0x0][0x5a8] ;  /* 0x00016a00ff6e7b82 */ /* 0x000ea20000000a00 */
[-C--:B0-----:R-:W-:Y:S02]  /*2fa0*/  IMAD R4, R13, R106.reuse, RZ ;  /* 0x0000006a0d047224 */ /* 0x081fe400078e02ff */
[----:B------:R-:W-:-:S04]  /*2fb0*/  IMAD.WIDE.U32 R2, R19, R106, R94 ;  /* 0x0000006a13027225 */ /* 0x000fc800078e005e */
[----:B------:R-:W-:Y:S01]  /*2fc0*/  IMAD R103, R19, R107, R4 ;  /* 0x0000006b13677224 */ /* 0x000fe200078e0204 */
[----:B------:R-:W-:Y:S01]  /*2fd0*/  IADD3 R4, P1, R10, R2, RZ ;  /* 0x000000020a047210 */ /* 0x000fe20007f3e0ff */
[----:B-1----:R-:W-:-:S03]  /*2fe0*/  IMAD R2, R21, R108, RZ ;  /* 0x0000006c15027224 */ /* 0x002fc600078e02ff */
[----:B------:R-:W-:Y:S01]  /*2ff0*/  IADD3.X R5, R11, R3, R103, P1, !PT ;  /* 0x000000030b057210 */ /* 0x000fe20000ffe467 */
[C---:B------:R-:W-:Y:S02]  /*3000*/  IMAD R21, R20.reuse, R109, R2 ;  /* 0x0000006d14157224 */ /* 0x040fe400078e0202 */
[----:B------:R-:W-:-:S04]  /*3010*/  IMAD.WIDE.U32 R2, R20, R108, R4 ;  /* 0x0000006c14027225 */ /* 0x000fc800078e0004 */
[----:B------:R-:W-:Y:S01]  /*3020*/  IMAD.IADD R3, R3, 0x1, R21 ;  /* 0x0000000103037824 */ /* 0x000fe200078e0215 */
[----:B--2---:R-:W-:-:S04]  /*3030*/  LEA R8, P1, R2, R110, 0x2 ;  /* 0x0000006e02087211 */ /* 0x004fc800078210ff */
[----:B------:R-:W-:-:S05]  /*3040*/  LEA.HI.X R9, R2, R111, R3, 0x2, P1 ;  /* 0x0000006f02097211 */ /* 0x000fca00008f1403 */
[----:B------:R0:W2:Y:S01]  /*3050*/  @P2 LDG.E.LTC128B R15, desc[UR36][R8.64] ;  /* 0x00000024080f2981 */ /* 0x0000a2000c1e1920 */
[----:B------:R-:W-:Y:S01]  /*3060*/  IMAD.WIDE.U32 R2, R20, R108, R10 ;  /* 0x0000006c14027225 */ /* 0x000fe200078e000a */
[----:B------:R-:W-:Y:S01]  /*3070*/  LEA R6, P3, R104, UR4, 0x2 ;  /* 0x0000000468067c11 */ /* 0x000fe2000f8610ff */
[----:B------:R-:W-:Y:S01]  /*3080*/  BSSY B1, `(.L_x_37) ;  /* 0x0000014000017945 */ /* 0x000fe20003800000 */
[----:B------:R-:W-:-:S04]  /*3090*/  IADD3 R12, P1, R94, R2, RZ ;  /* 0x000000025e0c7210 */ /* 0x000fc80007f3e0ff */
[----:B------:R-:W-:Y:S01]  /*30a0*/  IADD3.X R13, R95, R21, R3, P1, !PT ;  /* 0x000000155f0d7210 */ /* 0x000fe20000ffe403 */
[----:B0-----:R-:W-:Y:S01]  /*30b0*/  IMAD.SHL.U32 R8, R108, 0x8, RZ ;  /* 0x000000086c087824 */ /* 0x001fe200078e00ff */
[----:B------:R-:W-:Y:S02]  /*30c0*/  ISETP.GT.AND P1, PT, R14, 0x1, PT ;  /* 0x000000010e00780c */ /* 0x000fe40003f24270 */
[----:B------:R-:W-:Y:S01]  /*30d0*/  SHF.L.U64.HI R9, R108, 0x3, R109 ;  /* 0x000000036c097819 */ /* 0x000fe2000001026d */
[----:B------:R-:W-:-:S04]  /*30e0*/  IMAD.WIDE.U32 R12, R19, R106, R12 ;  /* 0x0000006a130c7225 */ /* 0x000fc800078e000c */
[----:B------:R-:W-:Y:S01]  /*30f0*/  IMAD.IADD R3, R103, 0x1, R13 ;  /* 0x0000000167037824 */ /* 0x000fe200078e020d */
[----:B------:R-:W-:Y:S01]  /*3100*/  LEA R2, P4, R12, R110, 0x2 ;  /* 0x0000006e0c027211 */ /* 0x000fe200078810ff */
[----:B------:R-:W-:-:S03]  /*3110*/  IMAD.WIDE.U32 R8, R20, R108, R8 ;  /* 0x0000006c14087225 */ /* 0x000fc600078e0008 */
[----:B------:R-:W-:Y:S02]  /*3120*/  LEA.HI.X R3, R12, R111, R3, 0x2, P4 ;  /* 0x0000006f0c037211 */ /* 0x000fe400020f1403 */
[----:B--2---:R-:W-:-:S05]  /*3130*/  LOP3.LUT R7, R15, 0xffffe000, RZ, 0xc0, !PT ;  /* 0xffffe0000f077812 */ /* 0x004fca00078ec0ff */
[----:B------:R-:W-:-:S04]  /*3140*/  FMUL R7, R7, R90 ;  /* 0x0000005a07077220 */ /* 0x000fc80000400000 */
[----:B------:R-:W-:Y:S01]  /*3150*/  FFMA R105, R24, R89, R7 ;  /* 0x0000005918697223 */ /* 0x000fe20000000007 */
[----:B------:R-:W-:Y:S02]  /*3160*/  LEA.HI.X R7, R104, UR5, R113, 0x2, P3 ;  /* 0x0000000568077c11 */ /* 0x000fe400098f1471 */
[----:B------:R-:W-:Y:S02]  /*3170*/  ISETP.GT.AND P3, PT, R0, RZ, P1 ;  /* 0x000000ff0000720c */ /* 0x000fe40000f64270 */
[----:B------:R-:W-:-:S05]  /*3180*/  F2FP.TF32.F32.PACK_B R105, R105 ;  /* 0x00000069ff69723e */ /* 0x000fca00024050ff */
[----:B------:R0:W-:Y:S06]  /*3190*/  @P2 STG.E desc[UR36][R6.64], R105 ;  /* 0x0000006906002986 */ /* 0x0001ec000c101924 */
[----:B------:R-:W-:Y:S05]  /*31a0*/  @!P3 BRA `(.L_x_38) ;  /* 0x000000000004b947 */ /* 0x000fea0003800000 */
[----:B------:R1:W5:Y:S02]  /*31b0*/  LDG.E.LTC128B R15, desc[UR36][R2.64+0x4] ;  /* 0x00000424020f7981 */ /* 0x000364000c1e1920 */
.L_x_38:
[----:B------:R-:W-:Y:S05]  /*31c0*/  BSYNC B1 ;  /* 0x0000000000017941 */ /* 0x000fea0003800000 */
.L_x_37:
[----:B-----5:R-:W-:Y:S01]  /*31d0*/  LOP3.LUT R13, R15, 0xffffe000, RZ, 0xc0, !PT ;  /* 0xffffe0000f0d7812 */ /* 0x020fe200078ec0ff */
[----:B------:R-:W-:Y:S01]  /*31e0*/  IMAD.IADD R21, R21, 0x1, R9 ;  /* 0x0000000115157824 */ /* 0x000fe200078e0209 */
[----:B------:R-:W-:Y:S02]  /*31f0*/  IADD3 R9, P2, R4, R8, RZ ;  /* 0x0000000804097210 */ /* 0x000fe40007f5e0ff */
[----:B------:R-:W-:Y:S01]  /*3200*/  ISETP.GT.AND P0, PT, R0, 0x8, P0 ;  /* 0x000000080000780c */ /* 0x000fe20000704270 */
[----:B------:R-:W-:Y:S02]  /*3210*/  FMUL R4, R13, R90 ;  /* 0x0000005a0d047220 */ /* 0x000fe40000400000 */
[----:B------:R-:W-:Y:S01]  /*3220*/  IMAD.X R18, R21, 0x1, R5, P2 ;  /* 0x0000000115127824 */ /* 0x000fe200010e0605 */
[----:B------:R-:W-:Y:S01]  /*3230*/  LEA R12, P2, R9, R110, 0x2 ;  /* 0x0000006e090c7211 */ /* 0x000fe200078410ff */
[----:B------:R-:W-:Y:S01]  /*3240*/  FFMA R25, R25, R89, R4 ;  /* 0x0000005919197223 */ /* 0x000fe20000000004 */
[----:B------:R-:W-:-:S02]  /*3250*/  @P3 IMAD.MOV.U32 R4, RZ, RZ, R6 ;  /* 0x000000ffff043224 */ /* 0x000fc400078e0006 */
[----:B------:R-:W-:Y:S01]  /*3260*/  @P3 IMAD.MOV.U32 R5, RZ, RZ, R7 ;  /* 0x000000ffff053224 */ /* 0x000fe200078e0007 */
[----:B------:R-:W-:Y:S02]  /*3270*/  LEA.HI.X R13, R9, R111, R18, 0x2, P2 ;  /* 0x0000006f090d7211 */ /* 0x000fe400010f1412 */
[----:B------:R-:W-:-:S05]  /*3280*/  F2FP.TF32.F32.PACK_B R25, R25 ;  /* 0x00000019ff19723e */ /* 0x000fca00024050ff */
[----:B------:R2:W-:Y:S04]  /*3290*/  @P3 STG.E desc[UR36][R4.64+0x4], R25 ;  /* 0x0000041904003986 */ /* 0x0005e8000c101924 */
[----:B------:R-:W3:Y:S01]  /*32a0*/  @P0 LDG.E.LTC128B R15, desc[UR36][R12.64] ;  /* 0x000000240c0f0981 */ /* 0x000ee2000c1e1920 */
[----:B------:R-:W-:Y:S01]  /*32b0*/  IADD3 R10, P2, P3, R94, R8, R10 ;  /* 0x000000085e0a7210 */ /* 0x000fe20007b5e00a */
[----:B------:R-:W-:Y:S01]  /*32c0*/  BSSY B1, `(.L_x_39) ;  /* 0x0000011000017945 */ /* 0x000fe20003800000 */
[----:B------:R-:W-:Y:S02]  /*32d0*/  ISETP.GT.AND P1, PT, R0, 0x8, P1 ;  /* 0x000000080000780c */ /* 0x000fe40000f24270 */
[----:B------:R-:W-:Y:S02]  /*32e0*/  IADD3.X R11, R95, R21, R11, P2, P3 ;  /* 0x000000155f0b7210 */ /* 0x000fe400017e640b */
[C---:B------:R-:W-:Y:S01]  /*32f0*/  LEA R8, P2, R96.reuse, R6, 0x2 ;  /* 0x0000000660087211 */ /* 0x040fe200078410ff */
[----:B------:R-:W-:Y:S01]  /*3300*/  IMAD.WIDE.U32 R10, R19, R106, R10 ;  /* 0x0000006a130a7225 */ /* 0x000fe200078e000a */
[----:B------:R-:W-:-:S03]  /*3310*/  SHF.L.U64.HI R19, R96, 0x2, R91 ;  /* 0x0000000260137819 */ /* 0x000fc6000001025b */
[----:B------:R-:W-:Y:S01]  /*3320*/  IMAD.IADD R11, R103, 0x1, R11 ;  /* 0x00000001670b7824 */ /* 0x000fe200078e020b */
[----:B--2---:R-:W-:-:S04]  /*3330*/  LEA R4, P3, R10, R110, 0x2 ;  /* 0x0000006e0a047211 */ /* 0x004fc800078610ff */
[----:B------:R-:W-:Y:S02]  /*3340*/  LEA.HI.X R5, R10, R111, R11, 0x2, P3 ;  /* 0x0000006f0a057211 */ /* 0x000fe400018f140b */
[----:B---3--:R-:W-:-:S05]  /*3350*/  LOP3.LUT R9, R15, 0xffffe000, RZ, 0xc0, !PT ;  /* 0xffffe0000f097812 */ /* 0x008fca00078ec0ff */
[----:B------:R-:W-:-:S04]  /*3360*/  FMUL R9, R9, R90 ;  /* 0x0000005a09097220 */ /* 0x000fc80000400000 */
[----:B------:R-:W-:Y:S01]  /*3370*/  FFMA R21, R26, R89, R9 ;  /* 0x000000591a157223 */ /* 0x000fe20000000009 */
[----:B------:R-:W-:-:S04]  /*3380*/  IMAD.X R9, R19, 0x1, R7, P2 ;  /* 0x0000000113097824 */ /* 0x000fc800010e0607 */
[----:B------:R-:W-:-:S05]  /*3390*/  F2FP.TF32.F32.PACK_B R21, R21 ;  /* 0x00000015ff15723e */ /* 0x000fca00024050ff */
[----:B------:R2:W-:Y:S01]  /*33a0*/  @P0 STG.E desc[UR36][R8.64], R21 ;  /* 0x0000001508000986 */ /* 0x0005e2000c101924 */
[----:B------:R-:W-:Y:S05]  /*33b0*/  @!P1 BRA `(.L_x_40) ;  /* 0x0000000000049947 */ /* 0x000fea0003800000 */
[----:B------:R3:W5:Y:S02]  /*33c0*/  LDG.E.LTC128B R15, desc[UR36][R4.64+0x4] ;  /* 0x00000424040f7981 */ /* 0x000764000c1e1920 */
.L_x_40:
[----:B------:R-:W-:Y:S05]  /*33d0*/  BSYNC B1 ;  /* 0x0000000000017941 */ /* 0x000fea0003800000 */
.L_x_39:
[----:B-----5:R-:W-:Y:S01]  /*33e0*/  LOP3.LUT R11, R15, 0xffffe000, RZ, 0xc0, !PT ;  /* 0xffffe0000f0b7812 */ /* 0x020fe200078ec0ff */
[----:B------:R-:W-:Y:S01]  /*33f0*/  BSSY B1, `(.L_x_41) ;  /* 0x0000009000017945 */ /* 0x000fe20003800000 */
[----:B------:R-:W-:-:S03]  /*3400*/  ISETP.GT.AND P0, PT, R14, 0x8, PT ;  /* 0x000000080e00780c */ /* 0x000fc60003f04270 */
[----:B------:R-:W-:Y:S01]  /*3410*/  FMUL R10, R11, R90 ;  /* 0x0000005a0b0a7220 */ /* 0x000fe20000400000 */
[----:B------:R-:W-:-:S03]  /*3420*/  ISETP.GT.AND P2, PT, R0, RZ, P0 ;  /* 0x000000ff0000720c */ /* 0x000fc60000744270 */
[----:B------:R-:W-:-:S05]  /*3430*/  FFMA R27, R27, R89, R10 ;  /* 0x000000591b1b7223 */ /* 0x000fca000000000a */
[----:B------:R-:W-:-:S05]  /*3440*/  F2FP.TF32.F32.PACK_B R27, R27 ;  /* 0x0000001bff1b723e */ /* 0x000fca00024050ff */
[----:B------:R4:W-:Y:S01]  /*3450*/  @P1 STG.E desc[UR36][R8.64+0x4], R27 ;  /* 0x0000041b08001986 */ /* 0x0009e2000c101924 */
[----:B------:R-:W-:Y:S05]  /*3460*/  @!P2 BRA `(.L_x_42) ;  /* 0x000000000004a947 */ /* 0x000fea0003800000 */
[----:B------:R0:W5:Y:S02]  /*3470*/  LDG.E.LTC128B R15, desc[UR36][R2.64+0x20] ;  /* 0x00002024020f7981 */ /* 0x000164000c1e1920 */
.L_x_42:
[----:B------:R-:W-:Y:S05]  /*3480*/  BSYNC B1 ;  /* 0x0000000000017941 */ /* 0x000fea0003800000 */
.L_x_41:
        /* <DEDUP_REMOVED lines=10> */
.L_x_44:
[----:B------:R-:W-:Y:S05]  /*3530*/  BSYNC B1 ;  /* 0x0000000000017941 */ /* 0x000fea0003800000 */
.L_x_43:
[----:B0----5:R-:W-:Y:S01]  /*3540*/  LOP3.LUT R11, R15, 0xffffe000, RZ, 0xc0, !PT ;  /* 0xffffe0000f0b7812 */ /* 0x021fe200078ec0ff */
[----:B------:R-:W-:Y:S01]  /*3550*/  BSSY B1, `(.L_x_45) ;  /* 0x0000008000017945 */ /* 0x000fe20003800000 */
[----:B------:R-:W-:-:S03]  /*3560*/  ISETP.GT.AND P0, PT, R0, 0x8, P0 ;  /* 0x000000080000780c */ /* 0x000fc60000704270 */
[----:B------:R-:W-:-:S04]  /*3570*/  FMUL R10, R11, R90 ;  /* 0x0000005a0b0a7220 */ /* 0x000fc80000400000 */
[----:B------:R-:W-:-:S05]  /*3580*/  FFMA R29, R29, R89, R10 ;  /* 0x000000591d1d7223 */ /* 0x000fca000000000a */
[----:B------:R-:W-:-:S05]  /*3590*/  F2FP.TF32.F32.PACK_B R29, R29 ;  /* 0x0000001dff1d723e */ /* 0x000fca00024050ff */
[----:B------:R0:W-:Y:S01]  /*35a0*/  @P3 STG.E desc[UR36][R6.64+0x24], R29 ;  /* 0x0000241d06003986 */ /* 0x0001e2000c101924 */
[----:B------:R-:W-:Y:S05]  /*35b0*/  @!P0 BRA `(.L_x_46) ;  /* 0x0000000000048947 */ /* 0x000fea0003800000 */
[----:B------:R0:W5:Y:S02]  /*35c0*/  LDG.E.LTC128B R15, desc[UR36][R4.64+0x20] ;  /* 0x00002024040f7981 */ /* 0x000164000c1e1920 */
.L_x_46:
[----:B------:R-:W-:Y:S05]  /*35d0*/  BSYNC B1 ;  /* 0x0000000000017941 */ /* 0x000fea0003800000 */
.L_x_45:
[----:B-----5:R-:W-:Y:S01]  /*35e0*/  LOP3.LUT R11, R15, 0xffffe000, RZ, 0xc0, !PT ;  /* 0xffffe0000f0b7812 */ /* 0x020fe200078ec0ff */
        /* <DEDUP_REMOVED lines=8> */
.L_x_48:
[----:B------:R-:W-:Y:S05]  /*3670*/  BSYNC B1 ;  /* 0x0000000000017941 */ /* 0x000fea0003800000 */
.L_x_47:
[----:B0----5:R-:W-:Y:S01]  /*3680*/  LOP3.LUT R11, R15, 0xffffe000, RZ, 0xc0, !PT ;  /* 0xffffe0000f0b7812 */ /* 0x021fe200078ec0ff */
        /* <DEDUP_REMOVED lines=9> */
.L_x_50:
[----:B------:R-:W-:Y:S05]  /*3720*/  BSYNC B1 ;  /* 0x0000000000017941 */ /* 0x000fea0003800000 */
.L_x_49:
        /* <DEDUP_REMOVED lines=10> */
.L_x_52:
[----:B------:R-:W-:Y:S05]  /*37d0*/  BSYNC B1 ;  /* 0x0000000000017941 */ /* 0x000fea0003800000 */
.L_x_51:
        /* <DEDUP_REMOVED lines=9> */
.L_x_54:
[----:B------:R-:W-:Y:S05]  /*3870*/  BSYNC B1 ;  /* 0x0000000000017941 */ /* 0x000fea0003800000 */
.L_x_53:
        /* <DEDUP_REMOVED lines=9> */
.L_x_56:
[----:B------:R-:W-:Y:S05]  /*3910*/  BSYNC B1 ;  /* 0x0000000000017941 */ /* 0x000fea0003800000 */
.L_x_55:
        /* <DEDUP_REMOVED lines=10> */
.L_x_58:
[----:B------:R-:W-:Y:S05]  /*39c0*/  BSYNC B1 ;  /* 0x0000000000017941 */ /* 0x000fea0003800000 */
.L_x_57:
        /* <DEDUP_REMOVED lines=10> */
.L_x_60:
[----:B------:R-:W-:Y:S05]  /*3a70*/  BSYNC B1 ;  /* 0x0000000000017941 */ /* 0x000fea0003800000 */
.L_x_59:
        /* <DEDUP_REMOVED lines=9> */
.L_x_62:
[----:B------:R-:W-:Y:S05]  /*3b10*/  BSYNC B1 ;  /* 0x0000000000017941 */ /* 0x000fea0003800000 */
.L_x_61:
        /* <DEDUP_REMOVED lines=9> */
.L_x_64:
[----:B------:R-:W-:Y:S05]  /*3bb0*/  BSYNC B1 ;  /* 0x0000000000017941 */ /* 0x000fea0003800000 */
.L_x_63:
        /* <DEDUP_REMOVED lines=10> */
.L_x_66:
[----:B------:R-:W-:Y:S05]  /*3c60*/  BSYNC B1 ;  /* 0x0000000000017941 */ /* 0x000fea0003800000 */
.L_x_65:
        /* <DEDUP_REMOVED lines=10> */
.L_x_68:
[----:B------:R-:W-:Y:S05]  /*3d10*/  BSYNC B1 ;  /* 0x0000000000017941 */ /* 0x000fea0003800000 */
.L_x_67:
        /* <DEDUP_REMOVED lines=9> */
.L_x_70:
[----:B------:R-:W-:Y:S05]  /*3db0*/  BSYNC B1 ;  /* 0x0000000000017941 */ /* 0x000fea0003800000 */
.L_x_69:
        /* <DEDUP_REMOVED lines=9> */
.L_x_72:
[----:B------:R-:W-:Y:S05]  /*3e50*/  BSYNC B1 ;  /* 0x0000000000017941 */ /* 0x000fea0003800000 */
.L_x_71:
        /* <DEDUP_REMOVED lines=10> */
.L_x_74:
[----:B------:R-:W-:Y:S05]  /*3f00*/  BSYNC B1 ;  /* 0x0000000000017941 */ /* 0x000fea0003800000 */
.L_x_73:
        /* <DEDUP_REMOVED lines=10> */
.L_x_76:
[----:B------:R-:W-:Y:S05]  /*3fb0*/  BSYNC B1 ;  /* 0x0000000000017941 */ /* 0x000fea0003800000 */
.L_x_75:
        /* <DEDUP_REMOVED lines=9> */
.L_x_78:
[----:B------:R-:W-:Y:S05]  /*4050*/  BSYNC B1 ;  /* 0x0000000000017941 */ /* 0x000fea0003800000 */
.L_x_77:
        /* <DEDUP_REMOVED lines=9> */
.L_x_80:
[----:B------:R-:W-:Y:S05]  /*40f0*/  BSYNC B1 ;  /* 0x0000000000017941 */ /* 0x000fea0003800000 */
.L_x_79:
        /* <DEDUP_REMOVED lines=10> */
.L_x_82:
[----:B------:R-:W-:Y:S05]  /*41a0*/  BSYNC B1 ;  /* 0x0000000000017941 */ /* 0x000fea0003800000 */
.L_x_81:
        /* <DEDUP_REMOVED lines=10> */
.L_x_84:
[----:B------:R-:W-:Y:S05]  /*4250*/  BSYNC B1 ;  /* 0x0000000000017941 */ /* 0x000fea0003800000 */
.L_x_83:
        /* <DEDUP_REMOVED lines=9> */
.L_x_86:
[----:B------:R-:W-:Y:S05]  /*42f0*/  BSYNC B1 ;  /* 0x0000000000017941 */ /* 0x000fea0003800000 */
.L_x_85:
        /* <DEDUP_REMOVED lines=9> */
.L_x_88:
[----:B------:R-:W-:Y:S05]  /*4390*/  BSYNC B1 ;  /* 0x0000000000017941 */ /* 0x000fea0003800000 */
.L_x_87:
        /* <DEDUP_REMOVED lines=10> */
.L_x_90:
[----:B------:R-:W-:Y:S05]  /*4440*/  BSYNC B1 ;  /* 0x0000000000017941 */ /* 0x000fea0003800000 */
.L_x_89:
        /* <DEDUP_REMOVED lines=10> */
.L_x_92:
[----:B------:R-:W-:Y:S05]  /*44f0*/  BSYNC B1 ;  /* 0x0000000000017941 */ /* 0x000fea0003800000 */
.L_x_91:
        /* <DEDUP_REMOVED lines=9> */
.L_x_94:
[----:B------:R-:W-:Y:S05]  /*4590*/  BSYNC B1 ;  /* 0x0000000000017941 */ /* 0x000fea0003800000 */
.L_x_93:
        /* <DEDUP_REMOVED lines=9> */
.L_x_96:
[----:B------:R-:W-:Y:S05]  /*4630*/  BSYNC B1 ;  /* 0x0000000000017941 */ /* 0x000fea0003800000 */
.L_x_95:
        /* <DEDUP_REMOVED lines=10> */
.L_x_98:
[----:B------:R-:W-:Y:S05]  /*46e0*/  BSYNC B1 ;  /* 0x0000000000017941 */ /* 0x000fea0003800000 */
.L_x_97:
        /* <DEDUP_REMOVED lines=10> */
.L_x_100:
[----:B------:R-:W-:Y:S05]  /*4790*/  BSYNC B1 ;  /* 0x0000000000017941 */ /* 0x000fea0003800000 */
.L_x_99:
        /* <DEDUP_REMOVED lines=9> */
.L_x_102:
[----:B------:R-:W-:Y:S05]  /*4830*/  BSYNC B1 ;  /* 0x0000000000017941 */ /* 0x000fea0003800000 */
.L_x_101:
        /* <DEDUP_REMOVED lines=9> */
.L_x_104:
[----:B------:R-:W-:Y:S05]  /*48d0*/  BSYNC B1 ;  /* 0x0000000000017941 */ /* 0x000fea0003800000 */
.L_x_103:
        /* <DEDUP_REMOVED lines=10> */
.L_x_106:
[----:B------:R-:W-:Y:S05]  /*4980*/  BSYNC B1 ;  /* 0x0000000000017941 */ /* 0x000fea0003800000 */
.L_x_105:
        /* <DEDUP_REMOVED lines=10> */
.L_x_108:
[----:B------:R-:W-:Y:S05]  /*4a30*/  BSYNC B1 ;  /* 0x0000000000017941 */ /* 0x000fea0003800000 */
.L_x_107:
        /* <DEDUP_REMOVED lines=9> */
.L_x_110:
[----:B------:R-:W-:Y:S05]  /*4ad0*/  BSYNC B1 ;  /* 0x0000000000017941 */ /* 0x000fea0003800000 */
.L_x_109:
        /* <DEDUP_REMOVED lines=9> */
.L_x_112:
[----:B------:R-:W-:Y:S05]  /*4b70*/  BSYNC B1 ;  /* 0x0000000000017941 */ /* 0x000fea0003800000 */
.L_x_111:
        /* <DEDUP_REMOVED lines=10> */
.L_x_114:
[----:B------:R-:W-:Y:S05]  /*4c20*/  BSYNC B1 ;  /* 0x0000000000017941 */ /* 0x000fea0003800000 */
.L_x_113:
        /* <DEDUP_REMOVED lines=10> */
.L_x_116:
[----:B------:R-:W-:Y:S05]  /*4cd0*/  BSYNC B1 ;  /* 0x0000000000017941 */ /* 0x000fea0003800000 */
.L_x_115:
        /* <DEDUP_REMOVED lines=9> */
.L_x_118:
[----:B------:R-:W-:Y:S05]  /*4d70*/  BSYNC B1 ;  /* 0x0000000000017941 */ /* 0x000fea0003800000 */
.L_x_117:
        /* <DEDUP_REMOVED lines=9> */
.L_x_120:
[----:B------:R-:W-:Y:S05]  /*4e10*/  BSYNC B1 ;  /* 0x0000000000017941 */ /* 0x000fea0003800000 */
.L_x_119:
        /* <DEDUP_REMOVED lines=10> */
.L_x_122:
[----:B------:R-:W-:Y:S05]  /*4ec0*/  BSYNC B1 ;  /* 0x0000000000017941 */ /* 0x000fea0003800000 */
.L_x_121:
        /* <DEDUP_REMOVED lines=10> */
.L_x_124:
[----:B------:R-:W-:Y:S05]  /*4f70*/  BSYNC B1 ;  /* 0x0000000000017941 */ /* 0x000fea0003800000 */
.L_x_123:
        /* <DEDUP_REMOVED lines=9> */
.L_x_126:
[----:B------:R-:W-:Y:S05]  /*5010*/  BSYNC B1 ;  /* 0x0000000000017941 */ /* 0x000fea0003800000 */
.L_x_125:
        /* <DEDUP_REMOVED lines=9> */
.L_x_128:
[----:B------:R-:W-:Y:S05]  /*50b0*/  BSYNC B1 ;  /* 0x0000000000017941 */ /* 0x000fea0003800000 */
.L_x_127:
        /* <DEDUP_REMOVED lines=10> */
.L_x_130:
[----:B------:R-:W-:Y:S05]  /*5160*/  BSYNC B1 ;  /* 0x0000000000017941 */ /* 0x000fea0003800000 */
.L_x_129:
        /* <DEDUP_REMOVED lines=10> */
.L_x_132:
[----:B------:R-:W-:Y:S05]  /*5210*/  BSYNC B1 ;  /* 0x0000000000017941 */ /* 0x000fea0003800000 */
.L_x_131:
        /* <DEDUP_REMOVED lines=9> */
.L_x_134:
[----:B------:R-:W-:Y:S05]  /*52b0*/  BSYNC B1 ;  /* 0x0000000000017941 */ /* 0x000fea0003800000 */
.L_x_133:
        /* <DEDUP_REMOVED lines=9> */
.L_x_136:
[----:B------:R-:W-:Y:S05]  /*5350*/  BSYNC B1 ;  /* 0x0000000000017941 */ /* 0x000fea0003800000 */
.L_x_135:
        /* <DEDUP_REMOVED lines=10> */
.L_x_138:
[----:B------:R-:W-:Y:S05]  /*5400*/  BSYNC B1 ;  /* 0x0000000000017941 */ /* 0x000fea0003800000 */
.L_x_137:
        /* <DEDUP_REMOVED lines=10> */
.L_x_140:
[----:B------:R-:W-:Y:S05]  /*54b0*/  BSYNC B1 ;  /* 0x0000000000017941 */ /* 0x000fea0003800000 */
.L_x_139:
        /* <DEDUP_REMOVED lines=9> */
.L_x_142:
[----:B------:R-:W-:Y:S05]  /*5550*/  BSYNC B1 ;  /* 0x0000000000017941 */ /* 0x000fea0003800000 */
.L_x_141:
        /* <DEDUP_REMOVED lines=9> */
.L_x_144:
[----:B------:R-:W-:Y:S05]  /*55f0*/  BSYNC B1 ;  /* 0x0000000000017941 */ /* 0x000fea0003800000 */
.L_x_143:
        /* <DEDUP_REMOVED lines=10> */
.L_x_146:
[----:B------:R-:W-:Y:S05]  /*56a0*/  BSYNC B1 ;  /* 0x0000000000017941 */ /* 0x000fea0003800000 */
.L_x_145:
        /* <DEDUP_REMOVED lines=10> */
.L_x_148:
[----:B------:R-:W-:Y:S05]  /*5750*/  BSYNC B1 ;  /* 0x0000000000017941 */ /* 0x000fea0003800000 */
.L_x_147:
        /* <DEDUP_REMOVED lines=9> */
.L_x_150:
[----:B------:R-:W-:Y:S05]  /*57f0*/  BSYNC B1 ;  /* 0x0000000000017941 */ /* 0x000fea0003800000 */
.L_x_149:
        /* <DEDUP_REMOVED lines=9> */
.L_x_152:
[----:B------:R-:W-:Y:S05]  /*5890*/  BSYNC B1 ;  /* 0x0000000000017941 */ /* 0x000fea0003800000 */
.L_x_151:
        /* <DEDUP_REMOVED lines=10> */
.L_x_154:
[----:B------:R-:W-:Y:S05]  /*5940*/  BSYNC B1 ;  /* 0x0000000000017941 */ /* 0x000fea0003800000 */
.L_x_153:
        /* <DEDUP_REMOVED lines=10> */
.L_x_156:
[----:B------:R-:W-:Y:S05]  /*59f0*/  BSYNC B1 ;  /* 0x0000000000017941 */ /* 0x000fea0003800000 */
.L_x_155:
[----:B01---5:R-:W-:Y:S01]  /*5a00*/  LOP3.LUT R3, R15, 0xffffe000, RZ, 0xc0, !PT ;  /* 0xffffe0000f037812 */ /* 0x023fe200078ec0ff */
        /* <DEDUP_REMOVED lines=8> */
.L_x_158:
[----:B------:R-:W-:Y:S05]  /*5a90*/  BSYNC B1 ;  /* 0x0000000000017941 */ /* 0x000fea0003800000 */
.L_x_157:
[----:B-----5:R-:W-:Y:S01]  /*5aa0*/  LOP3.LUT R3, R15, 0xffffe000, RZ, 0xc0, !PT ;  /* 0xffffe0000f037812 */ /* 0x020fe200078ec0ff */
[----:B------:R-:W-:Y:S01]  /*5ab0*/  @P0 IMAD.MOV.U32 R2, RZ, RZ, R8 ;  /* 0x000000ffff020224 */ /* 0x000fe200078e0008 */
[----:B------:R-:W-:Y:S01]  /*5ac0*/  ISETP.GT.AND P1, PT, R0, 0x8, P1 ;  /* 0x000000080000780c */ /* 0x000fe20000f24270 */
[----:B------:R-:W-:Y:S02]  /*5ad0*/  BSSY B1, `(.L_x_159) ;  /* 0x0000008000017945 */ /* 0x000fe40003800000 */
[----:B------:R-:W-:-:S04]  /*5ae0*/  FMUL R3, R3, R90 ;  /* 0x0000005a03037220 */ /* 0x000fc80000400000 */
[----:B0-----:R-:W-:Y:S01]  /*5af0*/  FFMA R7, R86, R89, R3 ;  /* 0x0000005956077223 */ /* 0x001fe20000000003 */
[----:B------:R-:W-:-:S04]  /*5b00*/  @P0 IMAD.MOV.U32 R3, RZ, RZ, R9 ;  /* 0x000000ffff030224 */ /* 0x000fc800078e0009 */
[----:B------:R-:W-:-:S05]  /*5b10*/  F2FP.TF32.F32.PACK_B R7, R7 ;  /* 0x00000007ff07723e */ /* 0x000fca00024050ff */
[----:B------:R0:W-:Y:S01]  /*5b20*/  @P0 STG.E desc[UR36][R2.64+0x1e0], R7 ;  /* 0x0001e00702000986 */ /* 0x0001e2000c101924 */
[----:B------:R-:W-:Y:S05]  /*5b30*/  @!P1 BRA `(.L_x_160) ;  /* 0x0000000000049947 */ /* 0x000fea0003800000 */
[----:B------:R0:W5:Y:S02]  /*5b40*/  LDG.E.LTC128B R15, desc[UR36][R4.64+0x1e4] ;  /* 0x0001e424040f7981 */ /* 0x000164000c1e1920 */
.L_x_160:
[----:B------:R-:W-:Y:S05]  /*5b50*/  BSYNC B1 ;  /* 0x0000000000017941 */ /* 0x000fea0003800000 */
.L_x_159:
[----:B------:R-:W-:Y:S05]  /*5b60*/  @!P1 BRA `(.L_x_161) ;  /* 0x0000001000b09947 */ /* 0x000fea0003800000 */
[----:B-----5:R-:W-:-:S05]  /*5b70*/  LOP3.LUT R15, R15, 0xffffe000, RZ, 0xc0, !PT ;  /* 0xffffe0000f0f7812 */ /* 0x020fca00078ec0ff */
[----:B------:R-:W-:-:S04]  /*5b80*/  FMUL R0, R15, R90 ;  /* 0x0000005a0f007220 */ /* 0x000fc80000400000 */
[----:B------:R-:W-:-:S05]  /*5b90*/  FFMA R87, R87, R89, R0 ;  /* 0x0000005957577223 */ /* 0x000fca0000000000 */
[----:B------:R-:W-:-:S05]  /*5ba0*/  F2FP.TF32.F32.PACK_B R87, R87 ;  /* 0x00000057ff57723e */ /* 0x000fca00024050ff */
[----:B------:R0:W-:Y:S01]  /*5bb0*/  STG.E desc[UR36][R8.64+0x1e4], R87 ;  /* 0x0001e45708007986 */ /* 0x0001e2000c101924 */
[----:B------:R-:W-:Y:S05]  /*5bc0*/  BRA `(.L_x_161) ;  /* 0x0000001000987947 */ /* 0x000fea0003800000 */
.L_x_36:
[----:B------:R-:W-:Y:S01]  /*5bd0*/  ULDC.64 UR4, c[0x0][0x5c0] ;  /* 0x0001700000047ab9 */ /* 0x000fe20000000a00 */
[-C--:B------:R-:W-:Y:S01]  /*5be0*/  FMUL R7, R24, R89.reuse ;  /* 0x0000005918077220 */ /* 0x080fe20000400000 */
[----:B------:R-:W-:Y:S01]  /*5bf0*/  LEA R2, P1, R104, UR4, 0x2 ;  /* 0x0000000468027c11 */ /* 0x000fe2000f8210ff */
[-C--:B------:R-:W-:Y:S01]  /*5c00*/  FMUL R25, R25, R89.reuse ;  /* 0x0000005919197220 */ /* 0x080fe20000400000 */
[----:B------:R-:W-:Y:S01]  /*5c10*/  ISETP.GT.AND P3, PT, R14, 0x1, PT ;  /* 0x000000010e00780c */ /* 0x000fe20003f64270 */
[----:B------:R-:W-:Y:S01]  /*5c20*/  FMUL R9, R26, R89 ;  /* 0x000000591a097220 */ /* 0x000fe20000400000 */
[----:B------:R-:W-:Y:S01]  /*5c30*/  F2FP.TF32.F32.PACK_B R7, R7 ;  /* 0x00000007ff07723e */ /* 0x000fe200024050ff */
[-C--:B------:R-:W-:Y:S01]  /*5c40*/  FMUL R27, R27, R89.reuse ;  /* 0x000000591b1b7220 */ /* 0x080fe20000400000 */
[----:B------:R-:W-:Y:S01]  /*5c50*/  LEA.HI.X R3, R104, UR5, R113, 0x2, P1 ;  /* 0x0000000568037c11 */ /* 0x000fe200088f1471 */
[-C--:B------:R-:W-:Y:S01]  /*5c60*/  FMUL R29, R29, R89.reuse ;  /* 0x000000591d1d7220 */ /* 0x080fe20000400000 */
[----:B------:R-:W-:Y:S01]  /*5c70*/  ISETP.GT.AND P1, PT, R0, RZ, P3 ;  /* 0x000000ff0000720c */ /* 0x000fe20001f24270 */
[----:B------:R-:W-:Y:S01]  /*5c80*/  FMUL R11, R30, R89 ;  /* 0x000000591e0b7220 */ /* 0x000fe20000400000 */
[----:B------:R-:W-:Y:S01]  /*5c90*/  F2FP.TF32.F32.PACK_B R25, R25 ;  /* 0x00000019ff19723e */ /* 0x000fe200024050ff */
[----:B------:R0:W-:Y:S01]  /*5ca0*/  @P2 STG.E desc[UR36][R2.64], R7 ;  /* 0x0000000702002986 */ /* 0x0001e2000c101924 */
[----:B------:R-:W-:Y:S01]  /*5cb0*/  ISETP.GT.AND P2, PT, R0, 0x8, P0 ;  /* 0x000000080000780c */ /* 0x000fe20000744270 */
[-C--:B------:R-:W-:Y:S01]  /*5cc0*/  FMUL R31, R31, R89.reuse ;  /* 0x000000591f1f7220 */ /* 0x080fe20000400000 */
[----:B------:R-:W-:Y:S01]  /*5cd0*/  ISETP.GT.AND P0, PT, R14, 0x8, PT ;  /* 0x000000080e00780c */ /* 0x000fe20003f04270 */
[-C--:B------:R-:W-:Y:S01]  /*5ce0*/  FMUL R33, R33, R89.reuse ;  /* 0x0000005921217220 */ /* 0x080fe20000400000 */
[C---:B------:R-:W-:Y:S01]  /*5cf0*/  SHF.L.U64.HI R5, R96.reuse, 0x2, R91 ;  /* 0x0000000260057819 */ /* 0x040fe2000001025b */
[-C--:B------:R-:W-:Y:S01]  /*5d00*/  FMUL R35, R35, R89.reuse ;  /* 0x0000005923237220 */ /* 0x080fe20000400000 */
[----:B------:R-:W-:Y:S01]  /*5d10*/  LEA R4, P4, R96, R2, 0x2 ;  /* 0x0000000260047211 */ /* 0x000fe200078810ff */
[----:B------:R-:W-:Y:S01]  /*5d20*/  FMUL R37, R37, R89 ;  /* 0x0000005925257220 */ /* 0x000fe20000400000 */
[C---:B------:R-:W-:Y:S01]  /*5d30*/  ISETP.GT.AND P3, PT, R0.reuse, 0x8, P3 ;  /* 0x000000080000780c */ /* 0x040fe20001f64270 */
[----:B------:R-:W-:Y:S01]  /*5d40*/  @P1 STG.E desc[UR36][R2.64+0x4], R25 ;  /* 0x0000041902001986 */ /* 0x000fe2000c101924 */
[----:B------:R-:W-:Y:S01]  /*5d50*/  ISETP.GT.AND P5, PT, R0, RZ, P0 ;  /* 0x000000ff0000720c */ /* 0x000fe200007a4270 */
[----:B------:R-:W-:Y:S01]  /*5d60*/  IMAD.X R5, R5, 0x1, R3, P4 ;  /* 0x0000000105057824 */ /* 0x000fe200020e0603 */
[----:B------:R-:W-:Y:S01]  /*5d70*/  F2FP.TF32.F32.PACK_B R9, R9 ;  /* 0x00000009ff09723e */ /* 0x000fe200024050ff */
[-C--:B0-----:R-:W-:Y:S01]  /*5d80*/  FMUL R7, R28, R89.reuse ;  /* 0x000000591c077220 */ /* 0x081fe20000400000 */
[----:B------:R-:W-:Y:S01]  /*5d90*/  ISETP.GT.AND P1, PT, R14, 0x9, PT ;  /* 0x000000090e00780c */ /* 0x000fe20003f24270 */
[----:B------:R-:W-:Y:S01]  /*5da0*/  FMUL R39, R39, R89 ;  /* 0x0000005927277220 */ /* 0x000fe20000400000 */
[----:B------:R-:W-:Y:S01]  /*5db0*/  F2FP.TF32.F32.PACK_B R27, R27 ;  /* 0x0000001bff1b723e */ /* 0x000fe200024050ff */
[----:B------:R0:W-:Y:S01]  /*5dc0*/  @P2 STG.E desc[UR36][R4.64], R9 ;  /* 0x0000000904002986 */ /* 0x0001e2000c101924 */
[----:B------:R-:W-:Y:S01]  /*5dd0*/  F2FP.TF32.F32.PACK_B R7, R7 ;  /* 0x00000007ff07723e */ /* 0x000fe200024050ff */
[-C--:B------:R-:W-:Y:S01]  /*5de0*/  FMUL R41, R41, R89.reuse ;  /* 0x0000005929297220 */ /* 0x080fe20000400000 */
[C---:B------:R-:W-:Y:S01]  /*5df0*/  ISETP.GT.AND P4, PT, R0.reuse, RZ, P1 ;  /* 0x000000ff0000720c */ /* 0x040fe20000f84270 */
[----:B------:R-:W-:Y:S01]  /*5e00*/  @P3 STG.E desc[UR36][R4.64+0x4], R27 ;  /* 0x0000041b04003986 */ /* 0x000fe2000c101924 */
[----:B------:R-:W-:Y:S01]  /*5e10*/  ISETP.GT.AND P2, PT, R0, 0x8, P0 ;  /* 0x000000080000780c */ /* 0x000fe20000744270 */
[-C--:B------:R-:W-:Y:S01]  /*5e20*/  FMUL R43, R43, R89.reuse ;  /* 0x000000592b2b7220 */ /* 0x080fe20000400000 */
[----:B------:R-:W-:Y:S01]  /*5e30*/  ISETP.GT.AND P0, PT, R14, 0x10, PT ;  /* 0x000000100e00780c */ /* 0x000fe20003f04270 */
[----:B------:R1:W-:Y:S01]  /*5e40*/  @P5 STG.E desc[UR36][R2.64+0x20], R7 ;  /* 0x0000200702005986 */ /* 0x0003e2000c101924 */
[C---:B------:R-:W-:Y:S01]  /*5e50*/  ISETP.GT.AND P3, PT, R0.reuse, 0x8, P1 ;  /* 0x000000080000780c */ /* 0x040fe20000f64270 */
[-C--:B------:R-:W-:Y:S01]  /*5e60*/  FMUL R45, R45, R89.reuse ;  /* 0x000000592d2d7220 */ /* 0x080fe20000400000 */
[----:B------:R-:W-:Y:S01]  /*5e70*/  ISETP.GT.AND P5, PT, R0, RZ, P0 ;  /* 0x000000ff0000720c */ /* 0x000fe200007a4270 */
[----:B0-----:R-:W-:Y:S01]  /*5e80*/  FMUL R9, R34, R89 ;  /* 0x0000005922097220 */ /* 0x001fe20000400000 */
[----:B------:R-:W-:Y:S01]  /*5e90*/  F2FP.TF32.F32.PACK_B R29, R29 ;  /* 0x0000001dff1d723e */ /* 0x000fe200024050ff */
[----:B------:R-:W-:Y:S01]  /*5ea0*/  FMUL R47, R47, R89 ;  /* 0x000000592f2f7220 */ /* 0x000fe20000400000 */
[----:B------:R-:W-:Y:S01]  /*5eb0*/  F2FP.TF32.F32.PACK_B R11, R11 ;  /* 0x0000000bff0b723e */ /* 0x000fe200024050ff */
[----:B------:R-:W-:Y:S01]  /*5ec0*/  FMUL R49, R49, R89 ;  /* 0x0000005931317220 */ /* 0x000fe20000400000 */
[----:B------:R-:W-:Y:S01]  /*5ed0*/  ISETP.GT.AND P1, PT, R14, 0x11, PT ;  /* 0x000000110e00780c */ /* 0x000fe20003f24270 */
[----:B------:R-:W-:Y:S01]  /*5ee0*/  @P4 STG.E desc[UR36][R2.64+0x24], R29 ;  /* 0x0000241d02004986 */ /* 0x000fe2000c101924 */
[----:B------:R-:W-:Y:S01]  /*5ef0*/  F2FP.TF32.F32.PACK_B R31, R31 ;  /* 0x0000001fff1f723e */ /* 0x000fe200024050ff */
[-C--:B-1----:R-:W-:Y:S01]  /*5f00*/  FMUL R7, R32, R89.reuse ;  /* 0x0000005920077220 */ /* 0x082fe20000400000 */
[C---:B------:R-:W-:Y:S01]  /*5f10*/  ISETP.GT.AND P4, PT, R0.reuse, RZ, P1 ;  /* 0x000000ff0000720c */ /* 0x040fe20000f84270 */
[----:B------:R0:W-:Y:S01]  /*5f20*/  @P2 STG.E desc[UR36][R4.64+0x20], R11 ;  /* 0x0000200b04002986 */ /* 0x0001e2000c101924 */
[----:B------:R-:W-:Y:S01]  /*5f30*/  ISETP.GT.AND P2, PT, R0, 0x8, P0 ;  /* 0x000000080000780c */ /* 0x000fe20000744270 */
[----:B------:R-:W-:Y:S01]  /*5f40*/  FMUL R51, R51, R89 ;  /* 0x0000005933337220 */ /* 0x000fe20000400000 */
[----:B------:R-:W-:Y:S01]  /*5f50*/  F2FP.TF32.F32.PACK_B R7, R7 ;  /* 0x00000007ff07723e */ /* 0x000fe200024050ff */
[----:B------:R-:W-:Y:S01]  /*5f60*/  @P3 STG.E desc[UR36][R4.64+0x24], R31 ;  /* 0x0000241f04003986 */ /* 0x000fe2000c101924 */
[----:B------:R-:W-:Y:S01]  /*5f70*/  ISETP.GT.AND P0, PT, R14, 0x18, PT ;  /* 0x000000180e00780c */ /* 0x000fe20003f04270 */
[-C--:B------:R-:W-:Y:S01]  /*5f80*/  FMUL R53, R53, R89.reuse ;  /* 0x0000005935357220 */ /* 0x080fe20000400000 */
[C---:B------:R-:W-:Y:S01]  /*5f90*/  ISETP.GT.AND P3, PT, R0.reuse, 0x8, P1 ;  /* 0x000000080000780c */ /* 0x040fe20000f64270 */
[----:B------:R1:W-:Y:S01]  /*5fa0*/  @P5 STG.E desc[UR36][R2.64+0x40], R7 ;  /* 0x0000400702005986 */ /* 0x0003e2000c101924 */
[----:B------:R-:W-:Y:S01]  /*5fb0*/  ISETP.GT.AND P5, PT, R0, RZ, P0 ;  /* 0x000000ff0000720c */ /* 0x000fe200007a4270 */
[----:B------:R-:W-:Y:S01]  /*5fc0*/  FMUL R55, R55, R89 ;  /* 0x0000005937377220 */ /* 0x000fe20000400000 */
[----:B------:R-:W-:Y:S01]  /*5fd0*/  F2FP.TF32.F32.PACK_B R33, R33 ;  /* 0x00000021ff21723e */ /* 0x000fe200024050ff */
[----:B0-----:R-:W-:Y:S01]  /*5fe0*/  FMUL R11, R38, R89 ;  /* 0x00000059260b7220 */ /* 0x001fe20000400000 */
[----:B------:R-:W-:Y:S01]  /*5ff0*/  F2FP.TF32.F32.PACK_B R9, R9 ;  /* 0x00000009ff09723e */ /* 0x000fe200024050ff */
[----:B------:R-:W-:Y:S01]  /*6000*/  FMUL R57, R57, R89 ;  /* 0x0000005939397220 */ /* 0x000fe20000400000 */
[----:B------:R-:W-:Y:S01]  /*6010*/  ISETP.GT.AND P1, PT, R14, 0x19, PT ;  /* 0x000000190e00780c */ /* 0x000fe20003f24270 */
[----:B------:R-:W-:Y:S01]  /*6020*/  @P4 STG.E desc[UR36][R2.64+0x44], R33 ;  /* 0x0000442102004986 */ /* 0x000fe2000c101924 */
[----:B------:R-:W-:Y:S01]  /*6030*/  F2FP.TF32.F32.PACK_B R35, R35 ;  /* 0x00000023ff23723e */ /* 0x000fe200024050ff */
[-C--:B------:R-:W-:Y:S01]  /*6040*/  FMUL R59, R59, R89.reuse ;  /* 0x000000593b3b7220 */ /* 0x080fe20000400000 */
[----:B------:R-:W-:Y:S01]  /*6050*/  ISETP.GT.AND P4, PT, R0, RZ, P1 ;  /* 0x000000ff0000720c */ /* 0x000fe20000f84270 */
[-C--:B-1----:R-:W-:Y:S01]  /*6060*/  FMUL R7, R36, R89.reuse ;  /* 0x0000005924077220 */ /* 0x082fe20000400000 */
[----:B------:R0:W-:Y:S01]  /*6070*/  @P2 STG.E desc[UR36][R4.64+0x40], R9 ;  /* 0x0000400904002986 */ /* 0x0001e2000c101924 */
[----:B------:R-:W-:Y:S01]  /*6080*/  ISETP.GT.AND P2, PT, R0, 0x8, P0 ;  /* 0x000000080000780c */ /* 0x000fe20000744270 */
[----:B------:R-:W-:Y:S01]  /*6090*/  FMUL R61, R61, R89 ;  /* 0x000000593d3d7220 */ /* 0x000fe20000400000 */
[----:B------:R-:W-:Y:S01]  /*60a0*/  ISETP.GT.AND P0, PT, R14, 0x20, PT ;  /* 0x000000200e00780c */ /* 0x000fe20003f04270 */
[----:B------:R-:W-:Y:S01]  /*60b0*/  @P3 STG.E desc[UR36][R4.64+0x44], R35 ;  /* 0x0000442304003986 */ /* 0x000fe2000c101924 */
[----:B------:R-:W-:Y:S01]  /*60c0*/  F2FP.TF32.F32.PACK_B R7, R7 ;  /* 0x00000007ff07723e */ /* 0x000fe200024050ff */
[-C--:B------:R-:W-:Y:S01]  /*60d0*/  FMUL R63, R63, R89.reuse ;  /* 0x000000593f3f7220 */ /* 0x080fe20000400000 */
[C---:B------:R-:W-:Y:S01]  /*60e0*/  ISETP.GT.AND P3, PT, R0.reuse, 0x8, P1 ;  /* 0x000000080000780c */ /* 0x040fe20000f64270 */
[----:B------:R-:W-:Y:S01]  /*60f0*/  FMUL R65, R65, R89 ;  /* 0x0000005941417220 */ /* 0x000fe20000400000 */
[----:B------:R-:W-:Y:S01]  /*6100*/  F2FP.TF32.F32.PACK_B R37, R37 ;  /* 0x00000025ff25723e */ /* 0x000fe200024050ff */
[----:B------:R1:W-:Y:S01]  /*6110*/  @P5 STG.E desc[UR36][R2.64+0x60], R7 ;  /* 0x0000600702005986 */ /* 0x0003e2000c101924 */
[----:B------:R-:W-:Y:S01]  /*6120*/  ISETP.GT.AND P5, PT, R0, RZ, P0 ;  /* 0x000000ff0000720c */ /* 0x000fe200007a4270 */
[----:B0-----:R-:W-:Y:S01]  /*6130*/  FMUL R9, R42, R89 ;  /* 0x000000592a097220 */ /* 0x001fe20000400000 */
[----:B------:R-:W-:Y:S01]  /*6140*/  F2FP.TF32.F32.PACK_B R11, R11 ;  /* 0x0000000bff0b723e */ /* 0x000fe200024050ff */
[----:B------:R-:W-:Y:S01]  /*6150*/  @P4 STG.E desc[UR36][R2.64+0x64], R37 ;  /* 0x0000642502004986 */ /* 0x000fe2000c101924 */
[----:B------:R-:W-:Y:S01]  /*6160*/  ISETP.GT.AND P1, PT, R14, 0x21, PT ;  /* 0x000000210e00780c */ /* 0x000fe20003f24270 */
[----:B------:R-:W-:Y:S01]  /*6170*/  FMUL R67, R67, R89 ;  /* 0x0000005943437220 */ /* 0x000fe20000400000 */
[----:B------:R-:W-:Y:S01]  /*6180*/  F2FP.TF32.F32.PACK_B R39, R39 ;  /* 0x00000027ff27723e */ /* 0x000fe200024050ff */
[----:B------:R0:W-:Y:S01]  /*6190*/  @P2 STG.E desc[UR36][R4.64+0x60], R11 ;  /* 0x0000600b04002986 */ /* 0x0001e2000c101924 */
[C---:B------:R-:W-:Y:S01]  /*61a0*/  ISETP.GT.AND P4, PT, R0.reuse, RZ, P1 ;  /* 0x000000ff0000720c */ /* 0x040fe20000f84270 */
[-C--:B------:R-:W-:Y:S01]  /*61b0*/  FMUL R69, R69, R89.reuse ;  /* 0x0000005945457220 */ /* 0x080fe20000400000 */
[----:B------:R-:W-:Y:S01]  /*61c0*/  ISETP.GT.AND P2, PT, R0, 0x8, P0 ;  /* 0x000000080000780c */ /* 0x000fe20000744270 */
[-C--:B-1----:R-:W-:Y:S01]  /*61d0*/  FMUL R7, R40, R89.reuse ;  /* 0x0000005928077220 */ /* 0x082fe20000400000 */
[----:B------:R-:W-:Y:S01]  /*61e0*/  ISETP.GT.AND P0, PT, R14, 0x28, PT ;  /* 0x000000280e00780c */ /* 0x000fe20003f04270 */
[----:B------:R-:W-:Y:S01]  /*61f0*/  @P3 STG.E desc[UR36][R4.64+0x64], R39 ;  /* 0x0000642704003986 */ /* 0x000fe2000c101924 */
[----:B------:R-:W-:Y:S01]  /*6200*/  ISETP.GT.AND P3, PT, R0, 0x8, P1 ;  /* 0x000000080000780c */ /* 0x000fe20000f64270 */
[----:B------:R-:W-:Y:S01]  /*6210*/  FMUL R71, R71, R89 ;  /* 0x0000005947477220 */ /* 0x000fe20000400000 */
[----:B------:R-:W-:Y:S01]  /*6220*/  F2FP.TF32.F32.PACK_B R7, R7 ;  /* 0x00000007ff07723e */ /* 0x000fe200024050ff */
[----:B------:R-:W-:Y:S01]  /*6230*/  FMUL R73, R73, R89 ;  /* 0x0000005949497220 */ /* 0x000fe20000400000 */
[----:B------:R-:W-:Y:S01]  /*6240*/  F2FP.TF32.F32.PACK_B R41, R41 ;  /* 0x00000029ff29723e */ /* 0x000fe200024050ff */
[----:B0-----:R-:W-:Y:S01]  /*6250*/  FMUL R11, R46, R89 ;  /* 0x000000592e0b7220 */ /* 0x001fe20000400000 */
[----:B------:R-:W-:Y:S01]  /*6260*/  F2FP.TF32.F32.PACK_B R9, R9 ;  /* 0x00000009ff09723e */ /* 0x000fe200024050ff */
[----:B------:R0:W-:Y:S01]  /*6270*/  @P5 STG.E desc[UR36][R2.64+0x80], R7 ;  /* 0x0000800702005986 */ /* 0x0001e2000c101924 */
[----:B------:R-:W-:Y:S01]  /*6280*/  ISETP.GT.AND P5, PT, R0, RZ, P0 ;  /* 0x000000ff0000720c */ /* 0x000fe200007a4270 */
[----:B------:R-:W-:Y:S01]  /*6290*/  FMUL R75, R75, R89 ;  /* 0x000000594b4b7220 */ /* 0x000fe20000400000 */
[----:B------:R-:W-:Y:S01]  /*62a0*/  ISETP.GT.AND P1, PT, R14, 0x29, PT ;  /* 0x000000290e00780c */ /* 0x000fe20003f24270 */
[----:B------:R-:W-:Y:S01]  /*62b0*/  @P4 STG.E desc[UR36][R2.64+0x84], R41 ;  /* 0x0000842902004986 */ /* 0x000fe2000c101924 */
[----:B------:R-:W-:Y:S01]  /*62c0*/  F2FP.TF32.F32.PACK_B R43, R43 ;  /* 0x0000002bff2b723e */ /* 0x000fe200024050ff */
[-C--:B------:R-:W-:Y:S01]  /*62d0*/  FMUL R77, R77, R89.reuse ;  /* 0x000000594d4d7220 */ /* 0x080fe20000400000 */
[C---:B------:R-:W-:Y:S01]  /*62e0*/  ISETP.GT.AND P4, PT, R0.reuse, RZ, P1 ;  /* 0x000000ff0000720c */ /* 0x040fe20000f84270 */
[----:B------:R1:W-:Y:S01]  /*62f0*/  @P2 STG.E desc[UR36][R4.64+0x80], R9 ;  /* 0x0000800904002986 */ /* 0x0003e2000c101924 */
[----:B------:R-:W-:Y:S01]  /*6300*/  ISETP.GT.AND P2, PT, R0, 0x8, P0 ;  /* 0x000000080000780c */ /* 0x000fe20000744270 */
[-C--:B------:R-:W-:Y:S01]  /*6310*/  FMUL R79, R79, R89.reuse ;  /* 0x000000594f4f7220 */ /* 0x080fe20000400000 */
[----:B------:R-:W-:Y:S01]  /*6320*/  ISETP.GT.AND P0, PT, R14, 0x30, PT ;  /* 0x000000300e00780c */ /* 0x000fe20003f04270 */
[-C--:B0-----:R-:W-:Y:S01]  /*6330*/  FMUL R7, R44, R89.reuse ;  /* 0x000000592c077220 */ /* 0x081fe20000400000 */
[----:B------:R-:W-:Y:S01]  /*6340*/  @P3 STG.E desc[UR36][R4.64+0x84], R43 ;  /* 0x0000842b04003986 */ /* 0x000fe2000c101924 */
[----:B------:R-:W-:Y:S01]  /*6350*/  ISETP.GT.AND P3, PT, R0, 0x8, P1 ;  /* 0x000000080000780c */ /* 0x000fe20000f64270 */
[----:B------:R-:W-:Y:S01]  /*6360*/  FMUL R81, R81, R89 ;  /* 0x0000005951517220 */ /* 0x000fe20000400000 */
[----:B------:R-:W-:Y:S01]  /*6370*/  F2FP.TF32.F32.PACK_B R45, R45 ;  /* 0x0000002dff2d723e */ /* 0x000fe200024050ff */
[----:B------:R-:W-:Y:S01]  /*6380*/  FMUL R83, R83, R89 ;  /* 0x0000005953537220 */ /* 0x000fe20000400000 */
[----:B------:R-:W-:Y:S01]  /*6390*/  F2FP.TF32.F32.PACK_B R7, R7 ;  /* 0x00000007ff07723e */ /* 0x000fe200024050ff */
[----:B------:R-:W-:Y:S01]  /*63a0*/  FMUL R13, R84, R89 ;  /* 0x00000059540d7220 */ /* 0x000fe20000400000 */
[----:B------:R-:W-:Y:S01]  /*63b0*/  F2FP.TF32.F32.PACK_B R11, R11 ;  /* 0x0000000bff0b723e */ /* 0x000fe200024050ff */
[-C--:B-1----:R-:W-:Y:S01]  /*63c0*/  FMUL R9, R50, R89.reuse ;  /* 0x0000005932097220 */ /* 0x082fe20000400000 */
[----:B------:R-:W-:Y:S01]  /*63d0*/  ISETP.GT.AND P1, PT, R14, 0x31, PT ;  /* 0x000000310e00780c */ /* 0x000fe20003f24270 */
[----:B------:R0:W-:Y:S01]  /*63e0*/  @P5 STG.E desc[UR36][R2.64+0xa0], R7 ;  /* 0x0000a00702005986 */ /* 0x0001e2000c101924 */
[C---:B------:R-:W-:Y:S01]  /*63f0*/  ISETP.GT.AND P5, PT, R0.reuse, RZ, P0 ;  /* 0x000000ff0000720c */ /* 0x040fe200007a4270 */
[----:B------:R-:W-:Y:S01]  /*6400*/  FMUL R85, R85, R89 ;  /* 0x0000005955557220 */ /* 0x000fe20000400000 */
[----:B------:R-:W-:Y:S01]  /*6410*/  F2FP.TF32.F32.PACK_B R47, R47 ;  /* 0x0000002fff2f723e */ /* 0x000fe200024050ff */
[----:B------:R-:W-:Y:S01]  /*6420*/  @P4 STG.E desc[UR36][R2.64+0xa4], R45 ;  /* 0x0000a42d02004986 */ /* 0x000fe2000c101924 */
[----:B------:R-:W-:Y:S01]  /*6430*/  ISETP.GT.AND P4, PT, R0, RZ, P1 ;  /* 0x000000ff0000720c */ /* 0x000fe20000f84270 */
[----:B------:R-:W-:Y:S01]  /*6440*/  FMUL R15, R86, R89 ;  /* 0x00000059560f7220 */ /* 0x000fe20000400000 */
[----:B------:R-:W-:Y:S01]  /*6450*/  F2FP.TF32.F32.PACK_B R49, R49 ;  /* 0x00000031ff31723e */ /* 0x000fe200024050ff */
[----:B------:R1:W-:Y:S01]  /*6460*/  @P2 STG.E desc[UR36][R4.64+0xa0], R11 ;  /* 0x0000a00b04002986 */ /* 0x0003e2000c101924 */
[----:B------:R-:W-:Y:S01]  /*6470*/  ISETP.GT.AND P2, PT, R0, 0x8, P0 ;  /* 0x000000080000780c */ /* 0x000fe20000744270 */
[-C--:B------:R-:W-:Y:S01]  /*6480*/  FMUL R87, R87, R89.reuse ;  /* 0x0000005957577220 */ /* 0x080fe20000400000 */
[----:B------:R-:W-:Y:S01]  /*6490*/  ISETP.GT.AND P0, PT, R14, 0x38, PT ;  /* 0x000000380e00780c */ /* 0x000fe20003f04270 */
[----:B0-----:R-:W-:Y:S01]  /*64a0*/  FMUL R7, R48, R89 ;  /* 0x0000005930077220 */ /* 0x001fe20000400000 */
[----:B------:R-:W-:Y:S01]  /*64b0*/  @P3 STG.E desc[UR36][R4.64+0xa4], R47 ;  /* 0x0000a42f04003986 */ /* 0x000fe2000c101924 */
[----:B------:R-:W-:-:S02]  /*64c0*/  ISETP.GT.AND P3, PT, R0, 0x8, P1 ;  /* 0x000000080000780c */ /* 0x000fc40000f64270 */
[----:B------:R-:W-:Y:S02]  /*64d0*/  F2FP.TF32.F32.PACK_B R9, R9 ;  /* 0x00000009ff09723e */ /* 0x000fe400024050ff */
[----:B------:R-:W-:Y:S02]  /*64e0*/  F2FP.TF32.F32.PACK_B R7, R7 ;  /* 0x00000007ff07723e */ /* 0x000fe400024050ff */
[----:B------:R-:W-:Y:S01]  /*64f0*/  ISETP.GT.AND P1, PT, R14, 0x39, PT ;  /* 0x000000390e00780c */ /* 0x000fe20003f24270 */
[----:B-1----:R-:W-:Y:S01]  /*6500*/  FMUL R11, R54, R89 ;  /* 0x00000059360b7220 */ /* 0x002fe20000400000 */
[----:B------:R-:W-:Y:S01]  /*6510*/  F2FP.TF32.F32.PACK_B R51, R51 ;  /* 0x00000033ff33723e */ /* 0x000fe200024050ff */
[----:B------:R0:W-:Y:S01]  /*6520*/  @P5 STG.E desc[UR36][R2.64+0xc0], R7 ;  /* 0x0000c00702005986 */ /* 0x0001e2000c101924 */
[C---:B------:R-:W-:Y:S02]  /*6530*/  ISETP.GT.AND P5, PT, R0.reuse, RZ, P0 ;  /* 0x000000ff0000720c */ /* 0x040fe400007a4270 */
[----:B------:R-:W-:Y:S01]  /*6540*/  F2FP.TF32.F32.PACK_B R53, R53 ;  /* 0x00000035ff35723e */ /* 0x000fe200024050ff */
[----:B------:R-:W-:Y:S01]  /*6550*/  @P4 STG.E desc[UR36][R2.64+0xc4], R49 ;  /* 0x0000c43102004986 */ /* 0x000fe2000c101924 */
[----:B------:R-:W-:-:S02]  /*6560*/  ISETP.GT.AND P4, PT, R0, RZ, P1 ;  /* 0x000000ff0000720c */ /* 0x000fc40000f84270 */
[----:B------:R-:W-:Y:S01]  /*6570*/  F2FP.TF32.F32.PACK_B R11, R11 ;  /* 0x0000000bff0b723e */ /* 0x000fe200024050ff */
[----:B------:R1:W-:Y:S01]  /*6580*/  @P2 STG.E desc[UR36][R4.64+0xc0], R9 ;  /* 0x0000c00904002986 */ /* 0x0003e2000c101924 */
[----:B------:R-:W-:Y:S02]  /*6590*/  ISETP.GT.AND P2, PT, R0, 0x8, P0 ;  /* 0x000000080000780c */ /* 0x000fe40000744270 */
[----:B------:R-:W-:Y:S01]  /*65a0*/  ISETP.GT.AND P0, PT, R14, 0x40, PT ;  /* 0x000000400e00780c */ /* 0x000fe20003f04270 */
[----:B0-----:R-:W-:Y:S01]  /*65b0*/  FMUL R7, R52, R89 ;  /* 0x0000005934077220 */ /* 0x001fe20000400000 */
[----:B------:R-:W-:Y:S01]  /*65c0*/  @P3 STG.E desc[UR36][R4.64+0xc4], R51 ;  /* 0x0000c43304003986 */ /* 0x000fe2000c101924 */
[----:B------:R-:W-:Y:S02]  /*65d0*/  ISETP.GT.AND P3, PT, R0, 0x8, P1 ;  /* 0x000000080000780c */ /* 0x000fe40000f64270 */
[----:B------:R-:W-:Y:S02]  /*65e0*/  ISETP.GT.AND P1, PT, R14, 0x41, PT ;  /* 0x000000410e00780c */ /* 0x000fe40003f24270 */
[----:B------:R-:W-:-:S02]  /*65f0*/  F2FP.TF32.F32.PACK_B R7, R7 ;  /* 0x00000007ff07723e */ /* 0x000fc400024050ff */
[----:B------:R-:W-:Y:S01]  /*6600*/  F2FP.TF32.F32.PACK_B R55, R55 ;  /* 0x00000037ff37723e */ /* 0x000fe200024050ff */
[----:B-1----:R-:W-:Y:S01]  /*6610*/  FMUL R9, R58, R89 ;  /* 0x000000593a097220 */ /* 0x002fe20000400000 */
[----:B------:R-:W-:Y:S01]  /*6620*/  F2FP.TF32.F32.PACK_B R57, R57 ;  /* 0x00000039ff39723e */ /* 0x000fe200024050ff */
[----:B------:R0:W-:Y:S01]  /*6630*/  @P5 STG.E desc[UR36][R2.64+0xe0], R7 ;  /* 0x0000e00702005986 */ /* 0x0001e2000c101924 */
[C---:B------:R-:W-:Y:S02]  /*6640*/  ISETP.GT.AND P5, PT, R0.reuse, RZ, P0 ;  /* 0x000000ff0000720c */ /* 0x040fe400007a4270 */
[----:B------:R-:W-:Y:S01]  /*6650*/  F2FP.TF32.F32.PACK_B R9, R9 ;  /* 0x00000009ff09723e */ /* 0x000fe200024050ff */
[----:B------:R-:W-:Y:S01]  /*6660*/  @P4 STG.E desc[UR36][R2.64+0xe4], R53 ;  /* 0x0000e43502004986 */ /* 0x000fe2000c101924 */
[C---:B------:R-:W-:Y:S02]  /*6670*/  ISETP.GT.AND P4, PT, R0.reuse, RZ, P1 ;  /* 0x000000ff0000720c */ /* 0x040fe40000f84270 */
[----:B------:R-:W-:Y:S01]  /*6680*/  F2FP.TF32.F32.PACK_B R59, R59 ;  /* 0x0000003bff3b723e */ /* 0x000fe200024050ff */
[----:B------:R1:W-:Y:S01]  /*6690*/  @P2 STG.E desc[UR36][R4.64+0xe0], R11 ;  /* 0x0000e00b04002986 */ /* 0x0003e2000c101924 */
[----:B------:R-:W-:-:S02]  /*66a0*/  ISETP.GT.AND P2, PT, R0, 0x8, P0 ;  /* 0x000000080000780c */ /* 0x000fc40000744270 */
[----:B------:R-:W-:Y:S01]  /*66b0*/  ISETP.GT.AND P0, PT, R14, 0x48, PT ;  /* 0x000000480e00780c */ /* 0x000fe20003f04270 */
[----:B0-----:R-:W-:Y:S01]  /*66c0*/  FMUL R7, R56, R89 ;  /* 0x0000005938077220 */ /* 0x001fe20000400000 */
[----:B------:R-:W-:Y:S01]  /*66d0*/  @P3 STG.E desc[UR36][R4.64+0xe4], R55 ;  /* 0x0000e43704003986 */ /* 0x000fe2000c101924 */
[----:B------:R-:W-:Y:S02]  /*66e0*/  ISETP.GT.AND P3, PT, R0, 0x8, P1 ;  /* 0x000000080000780c */ /* 0x000fe40000f64270 */
[----:B------:R-:W-:Y:S02]  /*66f0*/  ISETP.GT.AND P1, PT, R14, 0x49, PT ;  /* 0x000000490e00780c */ /* 0x000fe40003f24270 */
[----:B------:R-:W-:Y:S01]  /*6700*/  F2FP.TF32.F32.PACK_B R7, R7 ;  /* 0x00000007ff07723e */ /* 0x000fe200024050ff */
[----:B-1----:R-:W-:Y:S01]  /*6710*/  FMUL R11, R62, R89 ;  /* 0x000000593e0b7220 */ /* 0x002fe20000400000 */
[----:B------:R-:W-:-:S03]  /*6720*/  F2FP.TF32.F32.PACK_B R61, R61 ;  /* 0x0000003dff3d723e */ /* 0x000fc600024050ff */
[----:B------:R0:W-:Y:S01]  /*6730*/  @P5 STG.E desc[UR36][R2.64+0x100], R7 ;  /* 0x0001000702005986 */ /* 0x0001e2000c101924 */
[C---:B------:R-:W-:Y:S02]  /*6740*/  ISETP.GT.AND P5, PT, R0.reuse, RZ, P0 ;  /* 0x000000ff0000720c */ /* 0x040fe400007a4270 */
[----:B------:R-:W-:Y:S01]  /*6750*/  F2FP.TF32.F32.PACK_B R11, R11 ;  /* 0x0000000bff0b723e */ /* 0x000fe200024050ff */
[----:B------:R-:W-:Y:S01]  /*6760*/  @P4 STG.E desc[UR36][R2.64+0x104], R57 ;  /* 0x0001043902004986 */ /* 0x000fe2000c101924 */
[C---:B------:R-:W-:Y:S02]  /*6770*/  ISETP.GT.AND P4, PT, R0.reuse, RZ, P1 ;  /* 0x000000ff0000720c */ /* 0x040fe40000f84270 */
[----:B------:R-:W-:Y:S01]  /*6780*/  F2FP.TF32.F32.PACK_B R63, R63 ;  /* 0x0000003fff3f723e */ /* 0x000fe200024050ff */
[----:B------:R1:W-:Y:S01]  /*6790*/  @P2 STG.E desc[UR36][R4.64+0x100], R9 ;  /* 0x0001000904002986 */ /* 0x0003e2000c101924 */
[----:B------:R-:W-:Y:S02]  /*67a0*/  ISETP.GT.AND P2, PT, R0, 0x8, P0 ;  /* 0x000000080000780c */ /* 0x000fe40000744270 */
[----:B------:R-:W-:Y:S01]  /*67b0*/  ISETP.GT.AND P0, PT, R14, 0x50, PT ;  /* 0x000000500e00780c */ /* 0x000fe20003f04270 */
[----:B0-----:R-:W-:Y:S01]  /*67c0*/  FMUL R7, R60, R89 ;  /* 0x000000593c077220 */ /* 0x001fe20000400000 */
[----:B------:R-:W-:Y:S01]  /*67d0*/  @P3 STG.E desc[UR36][R4.64+0x104], R59 ;  /* 0x0001043b04003986 */ /* 0x000fe2000c101924 */
[----:B------:R-:W-:-:S02]  /*67e0*/  ISETP.GT.AND P3, PT, R0, 0x8, P1 ;  /* 0x000000080000780c */ /* 0x000fc40000f64270 */
        /* <DEDUP_REMOVED lines=38> */
[----:B------:R-:W-:Y:S01]  /*6a50*/  ISETP.GT.AND P0, PT, R0, 0x8, P0 ;  /* 0x000000080000780c */ /* 0x000fe20000704270 */
[----:B------:R-:W-:Y:S01]  /*6a60*/  @P4 STG.E desc[UR36][R2.64+0x164], R69 ;  /* 0x0001644502004986 */ /* 0x000fe2000c101924 */
[----:B------:R-:W-:Y:S02]  /*6a70*/  ISETP.GT.AND P4, PT, R14, 0x69, PT ;  /* 0x000000690e00780c */ /* 0x000fe40003f84270 */
[----:B------:R-:W-:Y:S01]  /*6a80*/  F2FP.TF32.F32.PACK_B R9, R9 ;  /* 0x00000009ff09723e */ /* 0x000fe200024050ff */
[----:B------:R1:W-:Y:S01]  /*6a90*/  @P2 STG.E desc[UR36][R4.64+0x160], R11 ;  /* 0x0001600b04002986 */ /* 0x0003e2000c101924 */
[C---:B------:R-:W-:Y:S02]  /*6aa0*/  ISETP.GT.AND P2, PT, R0.reuse, RZ, P1 ;  /* 0x000000ff0000720c */ /* 0x040fe40000f44270 */
[----:B------:R-:W-:Y:S01]  /*6ab0*/  ISETP.GT.AND P1, PT, R0, 0x8, P1 ;  /* 0x000000080000780c */ /* 0x000fe20000f24270 */
[----:B0-----:R-:W-:Y:S01]  /*6ac0*/  FMUL R7, R72, R89 ;  /* 0x0000005948077220 */ /* 0x001fe20000400000 */
[----:B------:R-:W-:Y:S01]  /*6ad0*/  @P3 STG.E desc[UR36][R4.64+0x164], R71 ;  /* 0x0001644704003986 */ /* 0x000fe2000c101924 */
[----:B------:R-:W-:-:S02]  /*6ae0*/  ISETP.GT.AND P6, PT, R0, RZ, P4 ;  /* 0x000000ff0000720c */ /* 0x000fc400027c4270 */
[----:B------:R-:W-:Y:S02]  /*6af0*/  F2FP.TF32.F32.PACK_B R75, R75 ;  /* 0x0000004bff4b723e */ /* 0x000fe400024050ff */
[----:B------:R-:W-:Y:S02]  /*6b00*/  F2FP.TF32.F32.PACK_B R7, R7 ;  /* 0x00000007ff07723e */ /* 0x000fe400024050ff */
[----:B------:R-:W-:Y:S01]  /*6b10*/  F2FP.TF32.F32.PACK_B R77, R77 ;  /* 0x0000004dff4d723e */ /* 0x000fe200024050ff */
[----:B-1----:R-:W-:Y:S01]  /*6b20*/  FMUL R11, R82, R89 ;  /* 0x00000059520b7220 */ /* 0x002fe20000400000 */
[----:B------:R-:W-:Y:S01]  /*6b30*/  ISETP.GT.AND P4, PT, R0, 0x8, P4 ;  /* 0x000000080000780c */ /* 0x000fe20002784270 */
[----:B------:R0:W-:Y:S01]  /*6b40*/  @P5 STG.E desc[UR36][R2.64+0x180], R7 ;  /* 0x0001800702005986 */ /* 0x0001e2000c101924 */
[----:B------:R-:W-:Y:S02]  /*6b50*/  ISETP.GT.AND P5, PT, R14, 0x68, PT ;  /* 0x000000680e00780c */ /* 0x000fe40003fa4270 */
[----:B------:R-:W-:Y:S01]  /*6b60*/  F2FP.TF32.F32.PACK_B R79, R79 ;  /* 0x0000004fff4f723e */ /* 0x000fe200024050ff */
[----:B------:R-:W-:Y:S01]  /*6b70*/  @P2 STG.E desc[UR36][R2.64+0x184], R73 ;  /* 0x0001844902002986 */ /* 0x000fe2000c101924 */
[----:B------:R-:W-:-:S02]  /*6b80*/  ISETP.GT.AND P3, PT, R0, RZ, P5 ;  /* 0x000000ff0000720c */ /* 0x000fc40002f64270 */
[----:B------:R-:W-:Y:S01]  /*6b90*/  ISETP.GT.AND P5, PT, R0, 0x8, P5 ;  /* 0x000000080000780c */ /* 0x000fe20002fa4270 */
[----:B------:R1:W-:Y:S01]  /*6ba0*/  @P0 STG.E desc[UR36][R4.64+0x180], R9 ;  /* 0x0001800904000986 */ /* 0x0003e2000c101924 */
[C---:B------:R-:W-:Y:S02]  /*6bb0*/  ISETP.GT.AND P2, PT, R14.reuse, 0x71, PT ;  /* 0x000000710e00780c */ /* 0x040fe40003f44270 */
[----:B------:R-:W-:Y:S01]  /*6bc0*/  ISETP.GT.AND P0, PT, R14, 0x79, PT ;  /* 0x000000790e00780c */ /* 0x000fe20003f04270 */
[----:B0-----:R-:W-:Y:S01]  /*6bd0*/  FMUL R7, R76, R89 ;  /* 0x000000594c077220 */ /* 0x001fe20000400000 */
[----:B------:R-:W-:Y:S01]  /*6be0*/  @P1 STG.E desc[UR36][R4.64+0x184], R75 ;  /* 0x0001844b04001986 */ /* 0x000fe2000c101924 */
[----:B------:R-:W-:Y:S02]  /*6bf0*/  ISETP.GT.AND P1, PT, R14, 0x78, PT ;  /* 0x000000780e00780c */ /* 0x000fe40003f24270 */
[----:B------:R-:W-:Y:S02]  /*6c00*/  F2FP.TF32.F32.PACK_B R81, R81 ;  /* 0x00000051ff51723e */ /* 0x000fe400024050ff */
[----:B------:R-:W-:Y:S01]  /*6c10*/  F2FP.TF32.F32.PACK_B R7, R7 ;  /* 0x00000007ff07723e */ /* 0x000fe200024050ff */
[----:B-1----:R-:W-:Y:S01]  /*6c20*/  FMUL R9, R78, R89 ;  /* 0x000000594e097220 */ /* 0x002fe20000400000 */
[----:B------:R-:W-:-:S03]  /*6c30*/  F2FP.TF32.F32.PACK_B R11, R11 ;  /* 0x0000000bff0b723e */ /* 0x000fc600024050ff */
[----:B------:R0:W-:Y:S01]  /*6c40*/  @P3 STG.E desc[UR36][R2.64+0x1a0], R7 ;  /* 0x0001a00702003986 */ /* 0x0001e2000c101924 */
[----:B------:R-:W-:Y:S02]  /*6c50*/  ISETP.GT.AND P3, PT, R14, 0x70, PT ;  /* 0x000000700e00780c */ /* 0x000fe40003f64270 */
[----:B------:R-:W-:Y:S01]  /*6c60*/  F2FP.TF32.F32.PACK_B R9, R9 ;  /* 0x00000009ff09723e */ /* 0x000fe200024050ff */
[----:B------:R-:W-:Y:S01]  /*6c70*/  @P6 STG.E desc[UR36][R2.64+0x1a4], R77 ;  /* 0x0001a44d02006986 */ /* 0x000fe2000c101924 */
[C---:B------:R-:W-:Y:S02]  /*6c80*/  ISETP.GT.AND P6, PT, R0.reuse, RZ, P3 ;  /* 0x000000ff0000720c */ /* 0x040fe40001fc4270 */
[C---:B------:R-:W-:Y:S01]  /*6c90*/  ISETP.GT.AND P3, PT, R0.reuse, 0x8, P3 ;  /* 0x000000080000780c */ /* 0x040fe20001f64270 */
[----:B------:R-:W-:Y:S01]  /*6ca0*/  @P5 STG.E desc[UR36][R4.64+0x1a0], R9 ;  /* 0x0001a00904005986 */ /* 0x000fe2000c101924 */
[C---:B------:R-:W-:Y:S02]  /*6cb0*/  ISETP.GT.AND P5, PT, R0.reuse, RZ, P2 ;  /* 0x000000ff0000720c */ /* 0x040fe400017a4270 */
[----:B------:R-:W-:Y:S01]  /*6cc0*/  ISETP.GT.AND P2, PT, R0, 0x8, P2 ;  /* 0x000000080000780c */ /* 0x000fe20001744270 */
[----:B0-----:R-:W-:Y:S01]  /*6cd0*/  FMUL R7, R80, R89 ;  /* 0x0000005950077220 */ /* 0x001fe20000400000 */
[----:B------:R-:W-:Y:S01]  /*6ce0*/  @P4 STG.E desc[UR36][R4.64+0x1a4], R79 ;  /* 0x0001a44f04004986 */ /* 0x000fe2000c101924 */
[----:B------:R-:W-:-:S02]  /*6cf0*/  ISETP.GT.AND P4, PT, R0, RZ, P1 ;  /* 0x000000ff0000720c */ /* 0x000fc40000f84270 */
[C---:B------:R-:W-:Y:S02]  /*6d00*/  ISETP.GT.AND P1, PT, R0.reuse, 0x8, P1 ;  /* 0x000000080000780c */ /* 0x040fe40000f24270 */
[----:B------:R-:W-:Y:S02]  /*6d10*/  F2FP.TF32.F32.PACK_B R7, R7 ;  /* 0x00000007ff07723e */ /* 0x000fe400024050ff */
[----:B------:R-:W-:Y:S02]  /*6d20*/  F2FP.TF32.F32.PACK_B R83, R83 ;  /* 0x00000053ff53723e */ /* 0x000fe400024050ff */
[----:B------:R-:W-:Y:S01]  /*6d30*/  F2FP.TF32.F32.PACK_B R13, R13 ;  /* 0x0000000dff0d723e */ /* 0x000fe200024050ff */
[----:B------:R-:W-:Y:S01]  /*6d40*/  @P6 STG.E desc[UR36][R2.64+0x1c0], R7 ;  /* 0x0001c00702006986 */ /* 0x000fe2000c101924 */
[C---:B------:R-:W-:Y:S02]  /*6d50*/  ISETP.GT.AND P6, PT, R0.reuse, RZ, P0 ;  /* 0x000000ff0000720c */ /* 0x040fe400007c4270 */
[----:B------:R-:W-:Y:S01]  /*6d60*/  ISETP.GT.AND P0, PT, R0, 0x8, P0 ;  /* 0x000000080000780c */ /* 0x000fe20000704270 */
[----:B------:R-:W-:Y:S01]  /*6d70*/  @P5 STG.E desc[UR36][R2.64+0x1c4], R81 ;  /* 0x0001c45102005986 */ /* 0x000fe2000c101924 */
[----:B------:R-:W-:-:S02]  /*6d80*/  F2FP.TF32.F32.PACK_B R85, R85 ;  /* 0x00000055ff55723e */ /* 0x000fc400024050ff */
[----:B------:R-:W-:Y:S01]  /*6d90*/  F2FP.TF32.F32.PACK_B R15, R15 ;  /* 0x0000000fff0f723e */ /* 0x000fe200024050ff */
[----:B------:R-:W-:Y:S01]  /*6da0*/  @P3 STG.E desc[UR36][R4.64+0x1c0], R11 ;  /* 0x0001c00b04003986 */ /* 0x000fe2000c101924 */
[----:B------:R-:W-:-:S03]  /*6db0*/  F2FP.TF32.F32.PACK_B R87, R87 ;  /* 0x00000057ff57723e */ /* 0x000fc600024050ff */
[----:B------:R-:W-:Y:S04]  /*6dc0*/  @P2 STG.E desc[UR36][R4.64+0x1c4], R83 ;  /* 0x0001c45304002986 */ /* 0x000fe8000c101924 */
[----:B------:R-:W-:Y:S04]  /*6dd0*/  @P4 STG.E desc[UR36][R2.64+0x1e0], R13 ;  /* 0x0001e00d02004986 */ /* 0x000fe8000c101924 */
[----:B------:R0:W-:Y:S02]  /*6de0*/  @P6 STG.E desc[UR36][R2.64+0x1e4], R85 ;  /* 0x0001e45502006986 */ /* 0x0001e4000c101924 */
[----:B0-----:R-:W-:-:S02]  /*6df0*/  @P1 IMAD.MOV.U32 R2, RZ, RZ, R4 ;  /* 0x000000ffff021224 */ /* 0x001fc400078e0004 */
[----:B------:R-:W-:-:S05]  /*6e00*/  @P1 IMAD.MOV.U32 R3, RZ, RZ, R5 ;  /* 0x000000ffff031224 */ /* 0x000fca00078e0005 */
[----:B------:R0:W-:Y:S04]  /*6e10*/  @P1 STG.E desc[UR36][R2.64+0x1e0], R15 ;  /* 0x0001e00f02001986 */ /* 0x0001e8000c101924 */
[----:B------:R0:W-:Y:S02]  /*6e20*/  @P0 STG.E desc[UR36][R4.64+0x1e4], R87 ;  /* 0x0001e45704000986 */ /* 0x0001e4000c101924 */
.L_x_161:
[----:B------:R-:W-:Y:S05]  /*6e30*/  BSYNC B0 ;  /* 0x0000000000007941 */ /* 0x000fea0003800000 */
.L_x_35:
[----:B0-----:R-:W-:Y:S01]  /*6e40*/  IMAD.U32 R2, RZ, RZ, UR46 ;  /* 0x0000002eff027e24 */ /* 0x001fe2000f8e00ff */
[----:B------:R-:W-:Y:S01]  /*6e50*/  ULDC.64 UR4, c[0x0][0x650] ;  /* 0x0001940000047ab9 */ /* 0x000fe20000000a00 */
[----:B------:R-:W-:Y:S01]  /*6e60*/  IMAD.U32 R3, RZ, RZ, UR47 ;  /* 0x0000002fff037e24 */ /* 0x000fe2000f8e00ff */
[----:B------:R0:W-:Y:S01]  /*6e70*/  SYNCS.ARRIVE.TRANS64.A1T0 RZ, [R99+UR44], RZ ;  /* 0x000000ff63ff79a7 */ /* 0x0001e2000810002c */
[----:B------:R-:W-:Y:S01]  /*6e80*/  PRMT R0, RZ, 0x7610, R0 ;  /* 0x00007610ff007816 */ /* 0x000fe20000000000 */
[----:B------:R-:W-:Y:S01]  /*6e90*/  IMAD.MOV.U32 R18, RZ, RZ, -0x1 ;  /* 0xffffffffff127424 */ /* 0x000fe200078e00ff */
[----:B------:R-:W-:Y:S01]  /*6ea0*/  LEA R16, P0, R2, R16, 0x1 ;  /* 0x0000001002107211 */ /* 0x000fe200078008ff */
[----:B------:R-:W-:Y:S02]  /*6eb0*/  IMAD.MOV.U32 R2, RZ, RZ, -0x1 ;  /* 0xffffffffff027424 */ /* 0x000fe400078e00ff */
[----:B------:R-:W-:Y:S01]  /*6ec0*/  IMAD.MOV.U32 R19, RZ, RZ, -0x1 ;  /* 0xffffffffff137424 */ /* 0x000fe200078e00ff */
[----:B------:R-:W-:-:S02]  /*6ed0*/  IADD3.X R17, R17, UR50, RZ, P0, !PT ;  /* 0x0000003211117c10 */ /* 0x000fc400087fe4ff */
[----:B------:R-:W-:-:S04]  /*6ee0*/  ISETP.GE.U32.AND P0, PT, R16, UR4, PT ;  /* 0x0000000410007c0c */ /* 0x000fc8000bf06070 */
[----:B------:R-:W-:-:S13]  /*6ef0*/  ISETP.GE.U32.AND.EX P0, PT, R17, UR5, PT, P0 ;  /* 0x0000000511007c0c */ /* 0x000fda000bf06100 */
[----:B0-----:R-:W-:Y:S05]  /*6f00*/  @P0 BRA `(.L_x_162) ;  /* 0x0000000400700947 */ /* 0x001fea0003800000 */
[----:B------:R-:W0:Y:S01]  /*6f10*/  S2UR UR7, SR_CTAID.X ;  /* 0x00000000000779c3 */ /* 0x000e220000002500 */
[----:B------:R-:W-:Y:S01]  /*6f20*/  ULDC.64 UR4, c[0x0][0x628] ;  /* 0x00018a0000047ab9 */ /* 0x000fe20000000a00 */
[----:B------:R-:W-:Y:S01]  /*6f30*/  ULDC UR6, c[0x0][0x150] ;  /* 0x0000540000067ab9 */ /* 0x000fe20000000800 */
[----:B------:R-:W-:Y:S01]  /*6f40*/  ISETP.NE.U32.AND P0, PT, RZ, UR4, PT ;  /* 0x00000004ff007c0c */ /* 0x000fe2000bf05070 */
[----:B------:R-:W-:Y:S01]  /*6f50*/  ULDC UR15, c[0x0][0x630] ;  /* 0x00018c00000f7ab9 */ /* 0x000fe20000000800 */
[C---:B------:R-:W-:Y:S02]  /*6f60*/  R2UR UR17, R16.reuse ;  /* 0x00000000101172ca */ /* 0x040fe400000e0000 */
[----:B------:R-:W-:Y:S01]  /*6f70*/  ISETP.NE.AND.EX P0, PT, RZ, UR5, PT, P0 ;  /* 0x00000005ff007c0c */ /* 0x000fe2000bf05300 */
[----:B------:R-:W1:Y:S01]  /*6f80*/  S2UR UR16, SR_CTAID.Y ;  /* 0x00000000001079c3 */ /* 0x000e620000002600 */
[----:B------:R-:W-:Y:S02]  /*6f90*/  R2UR UR12, R16 ;  /* 0x00000000100c72ca */ /* 0x000fe400000e0000 */
[----:B------:R-:W-:-:S02]  /*6fa0*/  R2UR UR13, R17 ;  /* 0x00000000110d72ca */ /* 0x000fc400000e0000 */
[----:B0-----:R-:W-:-:S05]  /*6fb0*/  I2FP.F32.U32 R0, UR7 ;  /* 0x0000000700007c45 */ /* 0x001fca0008201000 */
[----:B------:R-:W-:Y:S01]  /*6fc0*/  FMUL R0, R0, UR6 ;  /* 0x0000000600007c20 */ /* 0x000fe20008400000 */
[----:B------:R-:W-:Y:S01]  /*6fd0*/  ULDC UR6, c[0x0][0x154] ;  /* 0x0000550000067ab9 */ /* 0x000fe20000000800 */
[----:B-1----:R-:W-:-:S04]  /*6fe0*/  I2FP.F32.U32 R2, UR16 ;  /* 0x0000001000027c45 */ /* 0x002fc80008201000 */
[----:B------:R-:W0:Y:S01]  /*6ff0*/  F2I.U32.TRUNC.NTZ R0, R0 ;  /* 0x0000000000007305 */ /* 0x000e22000020f000 */
[----:B------:R-:W-:Y:S01]  /*7000*/  FMUL R2, R2, UR6 ;  /* 0x0000000602027c20 */ /* 0x000fe20008400000 */
[----:B------:R-:W-:Y:S06]  /*7010*/  @!P0 BRA `(.L_x_163) ;  /* 0x0000000000308947 */ /* 0x000fec0003800000 */
        /* <DEDUP_REMOVED lines=12> */
.L_x_163:
[----:B------:R-:W-:Y:S01]  /*70e0*/  USHF.R.U64 UR6, UR12, UR15, UR13 ;  /* 0x0000000f0c067299 */ /* 0x000fe2000800120d */
[----:B------:R-:W-:Y:S01]  /*70f0*/  R2UR UR5, R17 ;  /* 0x00000000110572ca */ /* 0x000fe200000e0000 */
[----:B------:R-:W-:Y:S01]  /*7100*/  USHF.R.U32.HI UR4, URZ, UR15, UR13 ;  /* 0x0000000f3f047299 */ /* 0x000fe2000801160d */
[----:B------:R-:W1:Y:S01]  /*7110*/  F2I.U32.TRUNC.NTZ R2, R2 ;  /* 0x0000000200027305 */ /* 0x000e62000020f000 */
[----:B------:R-:W-:Y:S01]  /*7120*/  UIADD3 UR9, UP0, URZ, -UR6, URZ ;  /* 0x800000063f097290 */ /* 0x000fe2000ff1e03f */
[----:B------:R-:W-:Y:S01]  /*7130*/  ULDC.64 UR10, c[0x0][0x620] ;  /* 0x00018800000a7ab9 */ /* 0x000fe20000000a00 */
[----:B------:R-:W-:Y:S02]  /*7140*/  ULDC UR14, c[0x0][0x608] ;  /* 0x00018200000e7ab9 */ /* 0x000fe40000000800 */
[----:B------:R-:W-:Y:S01]  /*7150*/  UIADD3.X UR4, URZ, ~UR4, URZ, UP0, !UPT ;  /* 0x800000043f047290 */ /* 0x000fe200087fe43f */
[----:B------:R-:W-:Y:S01]  /*7160*/  ULDC UR15, c[0x0][0x658] ;  /* 0x00019600000f7ab9 */ /* 0x000fe20000000800 */
[----:B------:R-:W-:-:S02]  /*7170*/  ULDC UR12, c[0x0][0x144] ;  /* 0x00005100000c7ab9 */ /* 0x000fc40000000800 */
[----:B------:R-:W-:Y:S01]  /*7180*/  UIMAD UR8, UR4, UR10, URZ ;  /* 0x0000000a040872a4 */ /* 0x000fe2000f8e023f */
[----:B------:R-:W-:Y:S02]  /*7190*/  ULDC UR22, c[0x0][0x148] ;  /* 0x0000520000167ab9 */ /* 0x000fe40000000800 */
[----:B------:R-:W-:Y:S01]  /*71a0*/  UMOV UR4, UR17 ;  /* 0x0000001100047c82 */ /* 0x000fe20008000000 */
[----:B------:R-:W-:Y:S02]  /*71b0*/  UIMAD UR8, UR9, UR11, UR8 ;  /* 0x0000000b090872a4 */ /* 0x000fe4000f8e0208 */
[----:B------:R-:W-:Y:S01]  /*71c0*/  UIMAD.WIDE.U32 UR4, UR9, UR10, UR4 ;  /* 0x0000000a090472a5 */ /* 0x000fe2000f8e0004 */
[----:B0-----:R-:W-:Y:S01]  /*71d0*/  R2UR UR9, R0 ;  /* 0x00000000000972ca */ /* 0x001fe200000e0000 */
[----:B------:R-:W-:Y:S01]  /*71e0*/  ULDC UR20, c[0x0][0x648] ;  /* 0x0001920000147ab9 */ /* 0x000fe20000000800 */
[----:B-1----:R-:W-:Y:S01]  /*71f0*/  R2UR UR13, R2 ;  /* 0x00000000020d72ca */ /* 0x002fe200000e0000 */
[----:B------:R-:W-:Y:S01]  /*7200*/  UIADD3 UR8, UR5, UR8, URZ ;  /* 0x0000000805087290 */ /* 0x000fe2000fffe03f */
[----:B------:R-:W-:-:S02]  /*7210*/  ULDC UR21, c[0x0][0x638] ;  /* 0x00018e0000157ab9 */ /* 0x000fc40000000800 */
[----:B------:R-:W-:Y:S02]  /*7220*/  ULDC UR5, c[0x0][0x618] ;  /* 0x0001860000057ab9 */ /* 0x000fe40000000800 */
[----:B------:R-:W-:Y:S02]  /*7230*/  USHF.R.U64 UR10, UR4, UR5, UR8 ;  /* 0x00000005040a7299 */ /* 0x000fe40008001208 */
[----:B------:R-:W-:-:S03]  /*7240*/  USHF.R.U32.HI UR8, URZ, UR5, UR8 ;  /* 0x000000053f087299 */ /* 0x000fc60008011608 */
[----:B------:R-:W-:Y:S01]  /*7250*/  ULDC.64 UR4, c[0x0][0x640] ;  /* 0x0001900000047ab9 */ /* 0x000fe20000000a00 */
[----:B------:R-:W-:Y:S01]  /*7260*/  USHF.R.U64 UR11, UR10, UR14, UR8 ;  /* 0x0000000e0a0b7299 */ /* 0x000fe20008001208 */
[----:B------:R-:W-:Y:S01]  /*7270*/  ISETP.NE.U32.AND P0, PT, RZ, UR4, PT ;  /* 0x00000004ff007c0c */ /* 0x000fe2000bf05070 */
[----:B------:R-:W-:Y:S02]  /*7280*/  USHF.R.U32.HI UR8, URZ, UR14, UR8 ;  /* 0x0000000e3f087299 */ /* 0x000fe40008011608 */
[----:B------:R-:W-:Y:S01]  /*7290*/  UIADD3 UR9, -UR9, URZ, URZ ;  /* 0x0000003f09097290 */ /* 0x000fe2000fffe13f */
[----:B------:R-:W-:Y:S01]  /*72a0*/  ISETP.NE.AND.EX P0, PT, RZ, UR5, PT, P0 ;  /* 0x00000005ff007c0c */ /* 0x000fe2000bf05300 */
[----:B------:R-:W-:Y:S02]  /*72b0*/  USHF.R.U64 UR17, UR11, UR15, UR8 ;  /* 0x0000000f0b117299 */ /* 0x000fe40008001208 */
[----:B------:R-:W-:Y:S02]  /*72c0*/  UIADD3 UR18, -UR13, URZ, URZ ;  /* 0x0000003f0d127290 */ /* 0x000fe4000fffe13f */
[----:B------:R-:W-:-:S02]  /*72d0*/  USHF.R.U32.HI UR15, URZ, UR15, UR8 ;  /* 0x0000000f3f0f7299 */ /* 0x000fc40008011608 */
[----:B------:R-:W-:Y:S01]  /*72e0*/  UIMAD UR19, UR12, UR9, UR7 ;  /* 0x000000090c1372a4 */ /* 0x000fe2000f8e0207 */
[----:B------:R-:W-:-:S05]  /*72f0*/  UMOV UR14, UR17 ;  /* 0x00000011000e7c82 */ /* 0x000fca0008000000 */
[----:B------:R-:W-:Y:S06]  /*7300*/  @!P0 BRA `(.L_x_164) ;  /* 0x0000000000288947 */ /* 0x000fec0003800000 */
        /* <DEDUP_REMOVED lines=10> */
.L_x_164:
[----:B------:R-:W-:Y:S01]  /*73b0*/  UISETP.NE.AND UP0, UPT, UR61, URZ, UPT ;  /* 0x0000003f3d00728c */ /* 0x000fe2000bf05270 */
[----:B------:R-:W-:Y:S01]  /*73c0*/  IMAD.MOV.U32 R0, RZ, RZ, 0x1 ;  /* 0x00000001ff007424 */ /* 0x000fe200078e00ff */
[----:B------:R-:W-:Y:S01]  /*73d0*/  USHF.R.U64 UR5, UR14, UR20, UR15 ;  /* 0x000000140e057299 */ /* 0x000fe2000800120f */
[----:B------:R-:W-:Y:S01]  /*73e0*/  IMAD.U32 R19, RZ, RZ, UR6 ;  /* 0x00000006ff137e24 */ /* 0x000fe2000f8e00ff */
[----:B------:R-:W-:Y:S02]  /*73f0*/  ULOP3.LUT UR4, UR11, UR49, URZ, 0xc0, !UPT ;  /* 0x000000310b047292 */ /* 0x000fe4000f8ec03f */
[----:B------:R-:W-:Y:S02]  /*7400*/  UIADD3 UR7, -UR5, URZ, URZ ;  /* 0x0000003f05077290 */ /* 0x000fe4000fffe13f */
[----:B------:R-:W-:Y:S02]  /*7410*/  UIMAD UR4, UR48, UR5, UR4 ;  /* 0x00000005300472a4 */ /* 0x000fe4000f8e0204 */
[----:B------:R-:W-:-:S02]  /*7420*/  ULOP3.LUT UR10, UR10, UR52, URZ, 0xc0, !UPT ;  /* 0x000000340a0a7292 */ /* 0x000fc4000f8ec03f */
[----:B------:R-:W-:Y:S02]  /*7430*/  @UP0 UIMAD UR19, UR22, UR18, UR16 ;  /* 0x00000012161302a4 */ /* 0x000fe4000f8e0210 */
[----:B------:R-:W-:Y:S01]  /*7440*/  UIMAD UR5, UR7, UR21, UR17 ;  /* 0x00000015070572a4 */ /* 0x000fe2000f8e0211 */
[----:B------:R-:W-:Y:S02]  /*7450*/  ULDC UR8, c[0x0][0x600] ;  /* 0x0001800000087ab9 */ /* 0x000fe40000000800 */
[----:B------:R-:W-:Y:S01]  /*7460*/  ULDC UR7, c[0x0][0x610] ;  /* 0x0001840000077ab9 */ /* 0x000fe20000000800 */
[----:B------:R-:W-:Y:S02]  /*7470*/  UIMAD UR5, UR5, UR8, UR10 ;  /* 0x00000008050572a4 */ /* 0x000fe4000f8e020a */
[----:B------:R-:W-:-:S04]  /*7480*/  UIMAD UR4, UR4, UR7, UR19 ;  /* 0x00000007040472a4 */ /* 0x000fc8000f8e0213 */
[----:B------:R-:W-:Y:S02]  /*7490*/  USEL UR7, UR5, UR4, !UP0 ;  /* 0x0000000405077287 */ /* 0x000fe4000c000000 */
[----:B------:R-:W-:-:S04]  /*74a0*/  USEL UR4, UR4, UR5, !UP0 ;  /* 0x0000000504047287 */ /* 0x000fc8000c000000 */
[----:B------:R-:W-:Y:S02]  /*74b0*/  IMAD.U32 R2, RZ, RZ, UR7 ;  /* 0x00000007ff027e24 */ /* 0x000fe4000f8e00ff */
[----:B------:R-:W-:-:S07]  /*74c0*/  IMAD.U32 R18, RZ, RZ, UR4 ;  /* 0x00000004ff127e24 */ /* 0x000fce000f8e00ff */
.L_x_162:
[----:B------:R-:W-:Y:S01]  /*74d0*/  ULEA UR5, UR39, UR41, 0x1 ;  /* 0x0000002927057291 */ /* 0x000fe2000f8e083f */
[----:B------:R-:W-:Y:S01]  /*74e0*/  LOP3.LUT P0, RZ, R0, 0xff, RZ, 0xc0, !PT ;  /* 0x000000ff00ff7812 */ /* 0x000fe2000780c0ff */
[----:B------:R-:W-:Y:S01]  /*74f0*/  ULOP3.LUT UR41, UR41, 0x1, URZ, 0xc0, !UPT ;  /* 0x0000000129297892 */ /* 0x000fe2000f8ec03f */
[----:B------:R-:W-:Y:S01]  /*7500*/  LOP3.LUT R101, R101, 0x1, RZ, 0x3c, !PT ;  /* 0x0000000165657812 */ /* 0x000fe200078e3cff */
[----:B------:R-:W-:Y:S02]  /*7510*/  USHF.R.U32.HI UR4, URZ, 0x1, UR5 ;  /* 0x000000013f047899 */ /* 0x000fe40008011605 */
[----:B------:R-:W-:Y:S02]  /*7520*/  UISETP.GT.U32.AND UP0, UPT, UR5, 0x1, UPT ;  /* 0x000000010500788c */ /* 0x000fe4000bf04070 */
[----:B------:R-:W-:Y:S02]  /*7530*/  ULOP3.LUT UR4, UR4, 0x1, URZ, 0xc0, !UPT ;  /* 0x0000000104047892 */ /* 0x000fe4000f8ec03f */
[----:B------:R-:W-:-:S02]  /*7540*/  UISETP.LT.U32.AND UP0, UPT, UR45, 0xff, UP0 ;  /* 0x000000ff2d00788c */ /* 0x000fc40008701070 */
[----:B------:R-:W-:Y:S02]  /*7550*/  UISETP.NE.U32.AND UP1, UPT, UR4, 0x1, UPT ;  /* 0x000000010400788c */ /* 0x000fe4000bf25070 */
[----:B------:R-:W-:Y:S02]  /*7560*/  USEL UR5, URZ, 0x1, !UP0 ;  /* 0x000000013f057887 */ /* 0x000fe4000c000000 */
[----:B------:R-:W-:-:S04]  /*7570*/  UISETP.GT.U32.AND UP1, UPT, UR45, 0xfe, !UP1 ;  /* 0x000000fe2d00788c */ /* 0x000fc8000cf24070 */
[----:B------:R-:W-:-:S04]  /*7580*/  USEL UR4, URZ, 0x1, !UP1 ;  /* 0x000000013f047887 */ /* 0x000fc8000c800000 */
[----:B------:R-:W-:Y:S01]  /*7590*/  ULOP3.LUT UR43, UR4, UR43, UR5, 0x96, !UPT ;  /* 0x0000002b042b7292 */ /* 0x000fe2000f8e9605 */
[----:B------:R-:W-:Y:S11]  /*75a0*/  @P0 BRA `(.L_x_165) ;  /* 0xffffffa000b00947 */ /* 0x000ff6000383ffff */
[----:B------:R-:W-:Y:S05]  /*75b0*/  EXIT ;  /* 0x000000000000794d */ /* 0x000fea0003800000 */
.L_x_16:
[----:B------:R-:W-:-:S08]  /*75c0*/  ISETP.NE.AND P0, PT, RZ, UR6, PT ;  /* 0x00000006ff007c0c */ /* 0x000fd0000bf05270 */
[----:B------:R-:W0:-:S00]  /*75d0*/  USETMAXREG.DEALLOC.CTAPOOL 0x28 ;  /* 0x00000028000079c8 */ /* 0x000e0000080e0500 */
[----:B------:R-:W-:Y:S05]  /*75e0*/  @P0 EXIT ;  /* 0x000000000000094d */ /* 0x000fea0003800000 */
[----:B0-----:R-:W-:Y:S01]  /*75f0*/  LOP3.LUT P0, RZ, R0, 0xff, RZ, 0xc0, !PT ;  /* 0x000000ff00ff7812 */ /* 0x001fe2000780c0ff */
[----:B------:R-:W-:Y:S02]  /*7600*/  IMAD.MOV.U32 R0, RZ, RZ, 0x1 ;  /* 0x00000001ff007424 */ /* 0x000fe400078e00ff */
[----:B------:R-:W-:-:S10]  /*7610*/  IMAD.MOV.U32 R8, RZ, RZ, RZ ;  /* 0x000000ffff087224 */ /* 0x000fd400078e00ff */
[----:B------:R-:W-:Y:S05]  /*7620*/  @!P0 BRA `(.L_x_166) ;  /* 0x0000001000188947 */ /* 0x000fea0003800000 */
[----:B------:R-:W0:Y:S01]  /*7630*/  S2UR UR5, SR_CgaCtaId ;  /* 0x00000000000579c3 */ /* 0x000e220000008800 */
[----:B------:R-:W-:Y:S01]  /*7640*/  ULDC UR6, c[0x0][0x600] ;  /* 0x0001800000067ab9 */ /* 0x000fe20000000800 */
[----:B------:R-:W-:Y:S01]  /*7650*/  ULDC UR45, c[0x0][0x658] ;  /* 0x00019600002d7ab9 */ /* 0x000fe20000000800 */
[----:B------:R-:W-:Y:S01]  /*7660*/  UMOV UR7, 0xffffffff ;  /* 0xffffffff00077882 */ /* 0x000fe20000000000 */
[----:B------:R-:W-:Y:S01]  /*7670*/  UIADD3 UR6, UR6, -0x1, URZ ;  /* 0xffffffff06067890 */ /* 0x000fe2000fffe03f */
[----:B------:R-:W-:Y:S01]  /*7680*/  LOP3.LUT P0, RZ, R3, 0x1f, RZ, 0xc0, !PT ;  /* 0x0000001f03ff7812 */ /* 0x000fe2000780c0ff */
[----:B------:R-:W-:Y:S01]  /*7690*/  USHF.L.U32 UR7, UR7, UR45, URZ ;  /* 0x0000002d07077299 */ /* 0x000fe2000800063f */
[----:B------:R-:W-:Y:S01]  /*76a0*/  BSSY B0, `(.L_x_166) ;  /* 0x00000fe000007945 */ /* 0x000fe20003800000 */
[----:B------:R-:W-:Y:S01]  /*76b0*/  UMOV UR9, 0x1 ;  /* 0x0000000100097882 */ /* 0x000fe20000000000 */
[----:B------:R-:W-:Y:S01]  /*76c0*/  UMOV UR29, 0x1111 ;  /* 0x00001111001d7882 */ /* 0x000fe20000000000 */
[----:B------:R-:W-:Y:S01]  /*76d0*/  ULOP3.LUT UR53, URZ, UR7, URZ, 0x33, !UPT ;  /* 0x000000073f357292 */ /* 0x000fe2000f8e333f */
[----:B------:R-:W-:Y:S01]  /*76e0*/  IMAD.U32 R10, RZ, RZ, UR6 ;  /* 0x00000006ff0a7e24 */ /* 0x000fe2000f8e00ff */
[C---:B------:R-:W-:Y:S01]  /*76f0*/  ISETP.NE.AND P3, PT, R4.reuse, RZ, PT ;  /* 0x000000ff0400720c */ /* 0x040fe20003f65270 */
[----:B------:R-:W-:Y:S01]  /*7700*/  IMAD.MOV.U32 R9, RZ, RZ, 0x1 ;  /* 0x00000001ff097424 */ /* 0x000fe200078e00ff */
[----:B------:R-:W-:Y:S01]  /*7710*/  ISETP.NE.OR P0, PT, R4, RZ, !P0 ;  /* 0x000000ff0400720c */ /* 0x000fe20004705670 */
[----:B------:R-:W-:Y:S01]  /*7720*/  IMAD.MOV.U32 R0, RZ, RZ, 0x1 ;  /* 0x00000001ff007424 */ /* 0x000fe200078e00ff */
[----:B------:R-:W-:Y:S01]  /*7730*/  UIADD3 UR54, UR39, 0x1, URZ ;  /* 0x0000000127367890 */ /* 0x000fe2000fffe03f */
[----:B------:R-:W-:Y:S01]  /*7740*/  IMAD.MOV.U32 R8, RZ, RZ, RZ ;  /* 0x000000ffff087224 */ /* 0x000fe200078e00ff */
[----:B------:R-:W-:-:S02]  /*7750*/  ULOP3.LUT UR21, UR38, 0x2, URZ, 0xfc, !UPT ;  /* 0x0000000226157892 */ /* 0x000fc4000f8efc3f */
[----:B------:R-:W-:Y:S02]  /*7760*/  USHF.L.U32 UR45, UR9, UR45, URZ ;  /* 0x0000002d092d7299 */ /* 0x000fe4000800063f */
[----:B0-----:R-:W-:Y:S02]  /*7770*/  ULOP3.LUT UR4, UR5, 0x3, URZ, 0xc0, !UPT ;  /* 0x0000000305047892 */ /* 0x001fe4000f8ec03f */
[----:B------:R-:W-:Y:S02]  /*7780*/  USHF.R.U32.HI UR13, URZ, 0x2, UR5 ;  /* 0x000000023f0d7899 */ /* 0x000fe40008011605 */
[----:B------:R-:W-:Y:S02]  /*7790*/  USHF.L.U32 UR55, UR5, 0x5, URZ ;  /* 0x0000000505377899 */ /* 0x000fe4000800063f */
[----:B------:R-:W-:Y:S02]  /*77a0*/  USHF.L.U32 UR22, UR5, 0xa, URZ ;  /* 0x0000000a05167899 */ /* 0x000fe4000800063f */
[----:B------:R-:W-:-:S02]  /*77b0*/  ULOP3.LUT UR5, UR5, 0xfffffffc, URZ, 0xc0, !UPT ;  /* 0xfffffffc05057892 */ /* 0x000fc4000f8ec03f */
[----:B------:R-:W-:Y:S02]  /*77c0*/  UISETP.GT.U32.AND UP0, UPT, UR4, 0xffff, UPT ;  /* 0x0000ffff0400788c */ /* 0x000fe4000bf04070 */
[----:B------:R-:W-:Y:S02]  /*77d0*/  ULOP3.LUT UR7, UR5, 0x1, URZ, 0xfc, !UPT ;  /* 0x0000000105077892 */ /* 0x000fe4000f8efc3f */
[----:B------:R-:W-:Y:S02]  /*77e0*/  ULOP3.LUT UR8, UR5, 0x2, URZ, 0xfc, !UPT ;  /* 0x0000000205087892 */ /* 0x000fe4000f8efc3f */
[----:B------:R-:W-:Y:S02]  /*77f0*/  USHF.L.U32 UR6, UR9, UR5, URZ ;  /* 0x0000000509067299 */ /* 0x000fe4000800063f */
[----:B------:R-:W-:Y:S02]  /*7800*/  ULOP3.LUT UR5, UR5, 0x3, URZ, 0xfc, !UPT ;  /* 0x0000000305057892 */ /* 0x000fe4000f8efc3f */
[----:B------:R-:W-:-:S02]  /*7810*/  USEL UR4, UR4, 0xffff, !UP0 ;  /* 0x0000ffff04047887 */ /* 0x000fc4000c000000 */
[----:B------:R-:W-:Y:S02]  /*7820*/  USHF.L.U32 UR7, UR9, UR7, URZ ;  /* 0x0000000709077299 */ /* 0x000fe4000800063f */
[----:B------:R-:W-:Y:S02]  /*7830*/  USHF.L.U32 UR8, UR9, UR8, URZ ;  /* 0x0000000809087299 */ /* 0x000fe4000800063f */
[----:B------:R-:W-:Y:S02]  /*7840*/  USHF.L.U32 UR5, UR9, UR5, URZ ;  /* 0x0000000509057299 */ /* 0x000fe4000800063f */
[----:B------:R-:W-:Y:S02]  /*7850*/  ULOP3.LUT UR4, UR4, 0xffff, URZ, 0xc0, !UPT ;  /* 0x0000ffff04047892 */ /* 0x000fe4000f8ec03f */
[----:B------:R-:W-:Y:S02]  /*7860*/  ULOP3.LUT UR6, UR8, UR6, UR7, 0xfe, !UPT ;  /* 0x0000000608067292 */ /* 0x000fe4000f8efe07 */
[----:B------:R-:W-:-:S02]  /*7870*/  USHF.L.U32 UR29, UR29, UR4, URZ ;  /* 0x000000041d1d7299 */ /* 0x000fc4000800063f */
[----:B------:R-:W-:Y:S02]  /*7880*/  ULOP3.LUT UR23, UR6, UR5, URZ, 0xfc, !UPT ;  /* 0x0000000506177292 */ /* 0x000fe4000f8efc3f */
[----:B------:R-:W-:Y:S02]  /*7890*/  ULOP3.LUT UR55, UR55, 0x60, URZ, 0xc0, !UPT ;  /* 0x0000006037377892 */ /* 0x000fe4000f8ec03f */
[----:B------:R-:W-:Y:S01]  /*78a0*/  ULOP3.LUT UR22, UR22, 0xc00, URZ, 0xc0, !UPT ;  /* 0x00000c0016167892 */ /* 0x000fe2000f8ec03f */
[----:B------:R-:W-:-:S11]  /*78b0*/  ULDC.64 UR4, c[0x0][0x198] ;  /* 0x0000660000047ab9 */ /* 0x000fd60000000a00 */
.L_x_178:
[----:B------:R-:W-:-:S03]  /*78c0*/  UMOV UR6, 0xffffffff ;  /* 0xffffffff00067882 */ /* 0x000fc60000000000 */
[----:B------:R-:W-:Y:S05]  /*78d0*/  BRA.DIV UR6, `(.L_x_167) ;  /* 0x00000012063c7947 */ /* 0x000fea000b800000 */
[----:B------:R-:W-:-:S13]  /*78e0*/  ELECT P6, URZ, PT ;  /* 0x00000000003f782f */ /* 0x000fda00038c0000 */
.L_x_189:
[----:B------:R-:W0:Y:S01]  /*78f0*/  LDC R3, c[0x0][0x28c] ;  /* 0x0000a300ff037b82 */ /* 0x000e220000000800 */
[----:B------:R-:W-:Y:S01]  /*7900*/  BSSY B1, `(.L_x_168) ;  /* 0x000005f000017945 */ /* 0x000fe20003800000 */
[----:B0-----:R-:W-:-:S13]  /*7910*/  ISETP.LT.OR P6, PT, R3, 0x1, !P6 ;  /* 0x000000010300780c */ /* 0x001fda00077c1670 */
[----:B------:R-:W-:Y:S05]  /*7920*/  @P6 BRA `(.L_x_169) ;  /* 0x0000000400706947 */ /* 0x000fea0003800000 */
[----:B------:R-:W-:Y:S01]  /*7930*/  LEA R18, R18, UR13, 0x2 ;  /* 0x0000000d12127c11 */ /* 0x000fe2000f8e10ff */
[----:B------:R-:W-:Y:S01]  /*7940*/  IMAD.MOV.U32 R11, RZ, RZ, RZ ;  /* 0x000000ffff0b7224 */ /* 0x000fe200078e00ff */
[----:B------:R-:W-:Y:S01]  /*7950*/  LEA R6, R2, UR55, 0x7 ;  /* 0x0000003702067c11 */ /* 0x000fe2000f8e38ff */
[----:B------:R-:W-:Y:S02]  /*7960*/  IMAD.U32 R13, RZ, RZ, UR54 ;  /* 0x00000036ff0d7e24 */ /* 0x000fe4000f8e00ff */
[----:B------:R-:W-:Y:S02]  /*7970*/  IMAD.MOV.U32 R2, RZ, RZ, R0 ;  /* 0x000000ffff027224 */ /* 0x000fe400078e0000 */
[----:B------:R-:W-:Y:S02]  /*7980*/  IMAD.MOV.U32 R3, RZ, RZ, R8 ;  /* 0x000000ffff037224 */ /* 0x000fe400078e0008 */
[----:B------:R-:W-:-:S07]  /*7990*/  IMAD.SHL.U32 R18, R18, 0x10, RZ ;  /* 0x0000001012127824 */ /* 0x000fce00078e00ff */
.L_x_173:
[----:B------:R-:W0:Y:S01]  /*79a0*/  S2R R5, SR_CgaCtaId ;  /* 0x0000000000057919 */ /* 0x000e220000008800 */
[----:B------:R-:W-:-:S04]  /*79b0*/  MOV R4, 0x400 ;  /* 0x0000040000047802 */ /* 0x000fc80000000f00 */
[----:B0-----:R-:W-:Y:S02]  /*79c0*/  LEA R12, R5, R4, 0x18 ;  /* 0x00000004050c7211 */ /* 0x001fe400078ec0ff */
[----:B------:R-:W-:Y:S01]  /*79d0*/  SHF.L.U32 R4, R2, 0x1f, RZ ;  /* 0x0000001f02047819 */ /* 0x000fe200000006ff */
[----:B------:R-:W0:Y:S02]  /*79e0*/  @!P3 LDC R5, c[0x0][0x500] ;  /* 0x00014000ff05bb82 */ /* 0x000e240000000800 */
[----:B------:R-:W-:-:S04]  /*79f0*/  IMAD R7, R3, 0x8, R12 ;  /* 0x0000000803077824 */ /* 0x000fc800078e020c */
[----:B------:R-:W1:Y:S02]  /*7a00*/  SYNCS.PHASECHK.TRANS64.TRYWAIT P1, [R7+URZ+0x10], R4 ;  /* 0x00001004070075a7 */ /* 0x000e64000802017f */
[----:B-1----:R-:W-:Y:S05]  /*7a10*/  @!P1 BRA `(.L_x_170) ;  /* 0x00000010000c9947 */ /* 0x002fea0003800000 */
.L_x_190:
[----:B------:R-:W-:Y:S01]  /*7a20*/  UPRMT UR6, UR21, 0x9910, URZ ;  /* 0x0000991015067896 */ /* 0x000fe2000800003f */
[----:B0-----:R0:W-:Y:S03]  /*7a30*/  @!P3 SYNCS.ARRIVE.TRANS64 RZ, [R7+URZ], R5 ;  /* 0x0000000507ffb9a7 */ /* 0x0011e6000800003f */
[----:B------:R-:W-:-:S06]  /*7a40*/  UISETP.NE.AND UP0, UPT, UR6, 0x2, UPT ;  /* 0x000000020600788c */ /* 0x000fcc000bf05270 */
[----:B------:R-:W-:-:S13]  /*7a50*/  PLOP3.LUT P1, PT, PT, PT, UP0, 0x80, 0x0 ;  /* 0x000000000000781c */ /* 0x000fda0003f2f008 */
[----:B0-----:R-:W-:Y:S05]  /*7a60*/  @P1 BRA `(.L_x_171) ;  /* 0x0000000000041947 */ /* 0x001fea0003800000 */
[----:B------:R-:W-:Y:S01]  /*7a70*/  BPT.TRAP 0x1 ;  /* 0x000000040000795c */ /* 0x000fe20000300000 */
.L_x_171:
[----:B------:R-:W-:Y:S05]  /*7a80*/  @P0 BRA `(.L_x_172) ;  /* 0x0000000000040947 */ /* 0x000fea0003800000 */
[----:B------:R-:W-:Y:S01]  /*7a90*/  BPT.TRAP 0x1 ;  /* 0x000000040000795c */ /* 0x000fe20000300000 */
.L_x_172:
[C---:B-1----:R-:W-:Y:S01]  /*7aa0*/  LEA R4, R3.reuse, UR13, 0x4 ;  /* 0x0000000d03047c11 */ /* 0x042fe2000f8e20ff */
[----:B------:R-:W-:Y:S01]  /*7ab0*/  UIADD3 UR30, UP0, UR4, 0xf0, URZ ;  /* 0x000000f0041e7890 */ /* 0x000fe2000ff1e03f */
[----:B------:R-:W-:Y:S01]  /*7ac0*/  LEA R5, R3, UR22, 0xe ;  /* 0x0000001603057c11 */ /* 0x000fe2000f8e70ff */
[----:B------:R-:W-:Y:S01]  /*7ad0*/  UIADD3 UR14, UP1, UR4, 0x1f0, URZ ;  /* 0x000001f0040e7890 */ /* 0x000fe2000ff3e03f */
[----:B------:R-:W-:Y:S01]  /*7ae0*/  R2UR UR58, R11 ;  /* 0x000000000b3a72ca */ /* 0x000fe200000e0000 */
[----:B------:R-:W-:Y:S01]  /*7af0*/  IMAD.SHL.U32 R4, R4, 0x200, RZ ;  /* 0x0000020004047824 */ /* 0x000fe200078e00ff */
[----:B------:R-:W-:Y:S01]  /*7b00*/  R2UR UR57, R7 ;  /* 0x00000000073972ca */ /* 0x000fe200000e0000 */
[--C-:B------:R-:W-:Y:S01]  /*7b10*/  IMAD R5, R5, 0x4, R12.reuse ;  /* 0x0000000405057824 */ /* 0x100fe200078e020c */
[----:B------:R-:W-:Y:S01]  /*7b20*/  R2UR UR59, R18 ;  /* 0x00000000123b72ca */ /* 0x000fe200000e0000 */
[----:B------:R-:W-:Y:S01]  /*7b30*/  IMAD R4, R4, 0x4, R12 ;  /* 0x0000000404047824 */ /* 0x000fe200078e020c */
[----:B------:R-:W-:Y:S01]  /*7b40*/  R2UR UR60, R19 ;  /* 0x00000000133c72ca */ /* 0x000fe200000e0000 */
[----:B------:R-:W-:Y:S01]  /*7b50*/  UIADD3.X UR31, URZ, UR5, URZ, UP0, !UPT ;  /* 0x000000053f1f7290 */ /* 0x000fe200087fe43f */
[----:B------:R-:W-:Y:S01]  /*7b60*/  R2UR UR18, R5 ;  /* 0x00000000051272ca */ /* 0x000fe200000e0000 */
[----:B------:R-:W-:Y:S01]  /*7b70*/  UPRMT UR19, URZ, 0x5410, UR29 ;  /* 0x000054103f137896 */ /* 0x000fe2000800001d */
[----:B------:R-:W-:Y:S01]  /*7b80*/  R2UR UR32, R4 ;  /* 0x00000000042072ca */ /* 0x000fe200000e0000 */
[----:B------:R-:W-:Y:S01]  /*7b90*/  UIADD3.X UR15, URZ, UR5, URZ, UP1, !UPT ;  /* 0x000000053f0f7290 */ /* 0x000fe20008ffe43f */
[----:B------:R-:W-:Y:S01]  /*7ba0*/  R2UR UR27, R6 ;  /* 0x00000000061b72ca */ /* 0x000fe200000e0000 */
[----:B------:R-:W-:Y:S01]  /*7bb0*/  UIADD3 UR50, UR58, 0x20, URZ ;  /* 0x000000203a327890 */ /* 0x000fe2000fffe03f */
[----:B------:R-:W-:Y:S01]  /*7bc0*/  VIADD R13, R13, 0xffffffff ;  /* 0xffffffff0d0d7836 */ /* 0x000fe20000000000 */
[----:B------:R-:W-:Y:S01]  /*7bd0*/  UIADD3 UR42, UR58, 0x40, URZ ;  /* 0x000000403a2a7890 */ /* 0x000fe2000fffe03f */
[----:B------:R-:W-:Y:S01]  /*7be0*/  VIADD R3, R3, 0x1 ;  /* 0x0000000103037836 */ /* 0x000fe20000000000 */
[----:B------:R-:W-:Y:S01]  /*7bf0*/  UIADD3 UR34, UR58, 0x60, URZ ;  /* 0x000000603a227890 */ /* 0x000fe2000fffe03f */
[----:B------:R-:W-:Y:S01]  /*7c00*/  VIADD R11, R11, 0x80 ;  /* 0x000000800b0b7836 */ /* 0x000fe20000000000 */
[----:B------:R-:W-:Y:S01]  /*7c10*/  UPRMT UR37, URZ, 0x5410, UR23 ;  /* 0x000054103f257896 */ /* 0x000fe20008000017 */
[----:B------:R-:W-:Y:S01]  /*7c20*/  ISETP.GT.AND P2, PT, R13, 0x1, PT ;  /* 0x000000010d00780c */ /* 0x000fe20003f44270 */
[----:B------:R-:W-:Y:S01]  /*7c30*/  UIADD3 UR24, UR18, 0x10100, URZ ;  /* 0x0001010012187890 */ /* 0x000fe2000fffe03f */
[----:B------:R-:W-:Y:S01]  /*7c40*/  ISETP.NE.AND P1, PT, R3, 0x2, PT ;  /* 0x000000020300780c */ /* 0x000fe20003f25270 */
[----:B------:R-:W-:-:S02]  /*7c50*/  UIADD3 UR56, UR32, 0x100, URZ ;  /* 0x0000010020387890 */ /* 0x000fc4000fffe03f */
[----:B------:R-:W-:Y:S01]  /*7c60*/  UIADD3 UR48, UR32, 0x2100, URZ ;  /* 0x0000210020307890 */ /* 0x000fe2000fffe03f */
[----:B------:R-:W-:Y:S01]  /*7c70*/  SEL R5, RZ, 0x1, P1 ;  /* 0x00000001ff057807 */ /* 0x000fe20000800000 */
[----:B------:R-:W-:Y:S01]  /*7c80*/  UIADD3 UR40, UR32, 0x4100, URZ ;  /* 0x0000410020287890 */ /* 0x000fe2000fffe03f */
[----:B------:R-:W-:Y:S01]  /*7c90*/  SEL R3, R3, RZ, P1 ;  /* 0x000000ff03037207 */ /* 0x000fe20000800000 */
[----:B------:R-:W-:Y:S01]  /*7ca0*/  UIADD3 UR32, UR32, 0x6100, URZ ;  /* 0x0000610020207890 */ /* 0x000fe2000fffe03f */
[----:B------:R-:W-:Y:S01]  /*7cb0*/  LOP3.LUT R2, R2, R5, RZ, 0x3c, !PT ;  /* 0x0000000502027212 */ /* 0x000fe200078e3cff */
[----:B------:R-:W-:Y:S01]  /*7cc0*/  UIADD3 UR8, UR18, 0x14100, URZ ;  /* 0x0001410012087890 */ /* 0x000fe2000fffe03f */
[----:B------:R-:W-:Y:S01]  /*7cd0*/  UMOV UR6, 0x0 ;  /* 0x0000000000067882 */ /* 0x000fe20000000000 */
[----:B------:R-:W-:Y:S01]  /*7ce0*/  UMOV UR7, 0x10000000 ;  /* 0x1000000000077882 */ /* 0x000fe20000000000 */
[----:B------:R-:W-:Y:S01]  /*7cf0*/  UMOV UR49, UR57 ;  /* 0x0000003900317c82 */ /* 0x000fe20008000000 */
[----:B------:R-:W-:Y:S01]  /*7d00*/  UMOV UR51, UR59 ;  /* 0x0000003b00337c82 */ /* 0x000fe20008000000 */
[----:B------:R-:W-:Y:S01]  /*7d10*/  UMOV UR52, UR60 ;  /* 0x0000003c00347c82 */ /* 0x000fe20008000000 */
[----:B------:R-:W-:Y:S01]  /*7d20*/  UMOV UR41, UR57 ;  /* 0x0000003900297c82 */ /* 0x000fe20008000000 */
[----:B------:R-:W-:Y:S01]  /*7d30*/  UMOV UR43, UR59 ;  /* 0x0000003b002b7c82 */ /* 0x000fe20008000000 */
[----:B------:R-:W-:Y:S01]  /*7d40*/  UMOV UR44, UR60 ;  /* 0x0000003c002c7c82 */ /* 0x000fe20008000000 */
[----:B------:R-:W-:Y:S01]  /*7d50*/  UTMALDG.3D.MULTICAST [UR56], [UR30], UR19, desc[UR6] ;  /* 0x000006381e0073b4 */ /* 0x000fe20008011813 */
[----:B------:R-:W-:Y:S01]  /*7d60*/  UMOV UR33, UR57 ;  /* 0x0000003900217c82 */ /* 0x000fe20008000000 */
        /* <DEDUP_REMOVED lines=10> */
[----:B------:R-:W-:Y:S01]  /*7e10*/  UIADD3 UR16, UR18, 0x18100, URZ ;  /* 0x0001810012107890 */ /* 0x000fe2000fffe03f */
[----:B------:R-:W-:Y:S01]  /*7e20*/  UMOV UR17, UR57 ;  /* 0x0000003900117c82 */ /* 0x000fe20008000000 */
[----:B------:R-:W-:Y:S01]  /*7e30*/  UMOV UR20, UR60 ;  /* 0x0000003c00147c82 */ /* 0x000fe20008000000 */
[----:B------:R-:W-:Y:S01]  /*7e40*/  UTMALDG.3D.MULTICAST [UR40], [UR30], UR19, desc[UR6] ;  /* 0x000006281e0073b4 */ /* 0x000fe20008011813 */
[----:B------:R0:W-:Y:S01]  /*7e50*/  UTMALDG.3D.MULTICAST [UR32], [UR30], UR19, desc[UR6] ;  /* 0x000006201e0073b4 */ /* 0x0001e20008011813 */
[----:B------:R-:W-:Y:S01]  /*7e60*/  UTMALDG.3D.MULTICAST [UR24], [UR14], UR37, desc[UR6] ;  /* 0x000006180e0073b4 */ /* 0x000fe20008011825 */
[----:B------:R1:W-:Y:S01]  /*7e70*/  UTMALDG.3D.MULTICAST [UR8], [UR14], UR37, desc[UR6] ;  /* 0x000006080e0073b4 */ /* 0x0003e20008011825 */
[----:B0-----:R-:W-:Y:S01]  /*7e80*/  UMOV UR19, UR27 ;  /* 0x0000001b00137c82 */ /* 0x001fe20008000000 */
[----:B-1----:R-:W-:Y:S01]  /*7e90*/  UIADD3 UR8, UR18, 0x1c100, URZ ;  /* 0x0001c10012087890 */ /* 0x002fe2000fffe03f */
[----:B------:R-:W-:-:S02]  /*7ea0*/  UMOV UR10, UR34 ;  /* 0x00000022000a7c82 */ /* 0x000fc40008000000 */
[----:B------:R-:W-:Y:S02]  /*7eb0*/  UMOV UR18, UR42 ;  /* 0x0000002a00127c82 */ /* 0x000fe40008000000 */
[----:B------:R0:W-:Y:S04]  /*7ec0*/  UTMALDG.3D.MULTICAST [UR16], [UR14], UR37, desc[UR6] ;  /* 0x000006100e0073b4 */ /* 0x0001e80008011825 */
[----:B------:R0:W-:Y:S02]  /*7ed0*/  UTMALDG.3D.MULTICAST [UR8], [UR14], UR37, desc[UR6] ;  /* 0x000006080e0073b4 */ /* 0x0001e40008011825 */
[----:B0-----:R-:W-:Y:S05]  /*7ee0*/  @P2 BRA `(.L_x_173) ;  /* 0xfffffff800ac2947 */ /* 0x001fea000383ffff */
.L_x_169:
[----:B------:R-:W-:Y:S05]  /*7ef0*/  BSYNC B1 ;  /* 0x0000000000017941 */ /* 0x000fea0003800000 */
.L_x_168:
[----:B------:R-:W-:Y:S01]  /*7f00*/  LOP3.LUT P4, RZ, R9, 0xff, RZ, 0xc0, !PT ;  /* 0x000000ff09ff7812 */ /* 0x000fe2000788c0ff */
[----:B------:R-:W-:Y:S01]  /*7f10*/  VIADD R8, R8, UR39 ;  /* 0x0000002708087c36 */ /* 0x000fe20008000000 */
[----:B------:R-:W-:Y:S01]  /*7f20*/  R2UR UR8, R22 ;  /* 0x00000000160872ca */ /* 0x000fe200000e0000 */
[----:B------:R-:W-:Y:S01]  /*7f30*/  ULDC.64 UR6, c[0x0][0x650] ;  /* 0x0001940000067ab9 */ /* 0x000fe20000000a00 */
[----:B------:R-:W-:Y:S01]  /*7f40*/  BSSY B1, `(.L_x_174) ;  /* 0x0000071000017945 */ /* 0x000fe20003800000 */
[----:B------:R-:W-:Y:S01]  /*7f50*/  IMAD.MOV.U32 R18, RZ, RZ, -0x1 ;  /* 0xffffffffff127424 */ /* 0x000fe200078e00ff */
[C---:B------:R-:W-:Y:S01]  /*7f60*/  ISETP.GT.U32.AND P1, PT, R8.reuse, 0x1, PT ;  /* 0x000000010800780c */ /* 0x040fe20003f24070 */
[----:B------:R-:W-:Y:S01]  /*7f70*/  IMAD.MOV.U32 R19, RZ, RZ, -0x1 ;  /* 0xffffffffff137424 */ /* 0x000fe200078e00ff */
[----:B------:R-:W-:Y:S02]  /*7f80*/  SHF.R.U32.HI R2, RZ, 0x1, R8 ;  /* 0x00000001ff027819 */ /* 0x000fe40000011608 */
[----:B------:R-:W-:-:S02]  /*7f90*/  LOP3.LUT R8, R8, 0x1, RZ, 0xc0, !PT ;  /* 0x0000000108087812 */ /* 0x000fc400078ec0ff */
[----:B------:R-:W-:Y:S01]  /*7fa0*/  LOP3.LUT R2, R2, 0x1, RZ, 0xc0, !PT ;  /* 0x0000000102027812 */ /* 0x000fe200078ec0ff */
[----:B------:R-:W0:Y:S01]  /*7fb0*/  @P4 S2R R4, SR_CgaCtaId ;  /* 0x0000000000044919 */ /* 0x000e220000008800 */
[----:B------:R-:W-:Y:S02]  /*7fc0*/  @P4 MOV R3, 0x400 ;  /* 0x0000040000034802 */ /* 0x000fe40000000f00 */
[----:B------:R-:W-:Y:S02]  /*7fd0*/  ISETP.NE.U32.AND P2, PT, R2, 0x1, PT ;  /* 0x000000010200780c */ /* 0x000fe40003f45070 */
[----:B------:R-:W-:Y:S02]  /*7fe0*/  PRMT R9, RZ, 0x7610, R9 ;  /* 0x00007610ff097816 */ /* 0x000fe40000000009 */
[----:B0-----:R-:W-:Y:S01]  /*7ff0*/  @P4 LEA R3, R4, R3, 0x18 ;  /* 0x0000000304034211 */ /* 0x001fe200078ec0ff */
[----:B------:R-:W-:-:S03]  /*8000*/  IMAD.U32 R4, RZ, RZ, UR39 ;  /* 0x00000027ff047e24 */ /* 0x000fc6000f8e00ff */
[----:B------:R0:W-:Y:S01]  /*8010*/  @P4 SYNCS.ARRIVE.TRANS64.A1T0 RZ, [R3+URZ+0x58], RZ ;  /* 0x000058ff03ff49a7 */ /* 0x0001e2000810003f */
[----:B------:R-:W-:Y:S02]  /*8020*/  IADD3 R16, P4, R16, UR46, RZ ;  /* 0x0000002e10107c10 */ /* 0x000fe4000ff9e0ff */
[----:B------:R-:W-:Y:S02]  /*8030*/  ISETP.LT.U32.AND P1, PT, R4, 0x2, P1 ;  /* 0x000000020400780c */ /* 0x000fe40000f21070 */
[----:B------:R-:W-:Y:S02]  /*8040*/  IADD3.X R17, R17, UR8, RZ, P4, !PT ;  /* 0x0000000811117c10 */ /* 0x000fe4000a7fe4ff */
[----:B------:R-:W-:Y:S02]  /*8050*/  ISETP.GE.U32.AND P4, PT, R16, UR6, PT ;  /* 0x0000000610007c0c */ /* 0x000fe4000bf86070 */
[----:B0-----:R-:W-:Y:S02]  /*8060*/  SEL R3, RZ, 0x1, !P1 ;  /* 0x00000001ff037807 */ /* 0x001fe40004800000 */
[----:B------:R-:W-:-:S02]  /*8070*/  ISETP.GE.U32.AND.EX P1, PT, R17, UR7, PT, P4 ;  /* 0x0000000711007c0c */ /* 0x000fc4000bf26140 */
[----:B------:R-:W-:-:S04]  /*8080*/  ISETP.GT.U32.AND P2, PT, R4, 0x1, !P2 ;  /* 0x000000010400780c */ /* 0x000fc80005744070 */
[----:B------:R-:W-:-:S04]  /*8090*/  SEL R2, RZ, 0x1, !P2 ;  /* 0x00000001ff027807 */ /* 0x000fc80005000000 */
[--C-:B------:R-:W-:Y:S01]  /*80a0*/  LOP3.LUT R0, R2, R0, R3.reuse, 0x96, !PT ;  /* 0x0000000002007212 */ /* 0x100fe200078e9603 */
[----:B------:R-:W-:Y:S01]  /*80b0*/  IMAD.MOV.U32 R2, RZ, RZ, -0x1 ;  /* 0xffffffffff027424 */ /* 0x000fe200078e00ff */
[----:B------:R-:W-:Y:S01]  /*80c0*/  PRMT R3, RZ, 0x7610, R3 ;  /* 0x00007610ff037816 */ /* 0x000fe20000000003 */
[----:B------:R-:W-:Y:S06]  /*80d0*/  @P1 BRA `(.L_x_175) ;  /* 0x00000004005c1947 */ /* 0x000fec0003800000 */
[----:B------:R-:W0:Y:S01]  /*80e0*/  S2UR UR6, SR_CTAID.X ;  /* 0x00000000000679c3 */ /* 0x000e220000002500 */
[----:B------:R-:W-:Y:S01]  /*80f0*/  ULDC.64 UR8, c[0x0][0x628] ;  /* 0x00018a0000087ab9 */ /* 0x000fe20000000a00 */
[----:B------:R-:W-:Y:S01]  /*8100*/  ULDC UR7, c[0x0][0x150] ;  /* 0x0000540000077ab9 */ /* 0x000fe20000000800 */
[----:B------:R-:W-:Y:S01]  /*8110*/  ISETP.NE.U32.AND P1, PT, RZ, UR8, PT ;  /* 0x00000008ff007c0c */ /* 0x000fe2000bf25070 */
[----:B------:R-:W-:Y:S01]  /*8120*/  ULDC UR10, c[0x0][0x630] ;  /* 0x00018c00000a7ab9 */ /* 0x000fe20000000800 */
[----:B------:R-:W-:Y:S01]  /*8130*/  ULDC UR12, c[0x0][0x154] ;  /* 0x00005500000c7ab9 */ /* 0x000fe20000000800 */
[----:B------:R-:W-:Y:S01]  /*8140*/  IMAD.MOV.U32 R2, RZ, RZ, R16 ;  /* 0x000000ffff027224 */ /* 0x000fe200078e0010 */
[----:B------:R-:W-:Y:S01]  /*8150*/  ISETP.NE.AND.EX P1, PT, RZ, UR9, PT, P1 ;  /* 0x00000009ff007c0c */ /* 0x000fe2000bf25310 */
[----:B------:R-:W1:Y:S01]  /*8160*/  S2UR UR11, SR_CTAID.Y ;  /* 0x00000000000b79c3 */ /* 0x000e620000002600 */
[----:B0-----:R-:W-:-:S05]  /*8170*/  I2FP.F32.U32 R3, UR6 ;  /* 0x0000000600037c45 */ /* 0x001fca0008201000 */
[----:B------:R-:W-:Y:S01]  /*8180*/  FMUL R12, R3, UR7 ;  /* 0x00000007030c7c20 */ /* 0x000fe20008400000 */
[----:B------:R-:W-:-:S05]  /*8190*/  IMAD.MOV.U32 R3, RZ, RZ, R17 ;  /* 0x000000ffff037224 */ /* 0x000fca00078e0011 */
[----:B------:R-:W-:Y:S05]  /*81a0*/  @!P1 BRA `(.L_x_176) ;  /* 0x0000000000289947 */ /* 0x000fea0003800000 */
[----:B------:R-:W-:Y:S02]  /*81b0*/  ULDC UR7, c[0x0][0x634] ;  /* 0x00018d0000077ab9 */ /* 0x000fe40000000800 */
[----:B------:R-:W-:-:S05]  /*81c0*/  IADD3 R7, P1, R16, UR7, RZ ;  /* 0x0000000710077c10 */ /* 0x000fca000ff3e0ff */
[----:B------:R-:W-:-:S04]  /*81d0*/  IMAD.X R11, RZ, RZ, R17, P1 ;  /* 0x000000ffff0b7224 */ /* 0x000fc800008e0611 */
[----:B------:R-:W-:-:S04]  /*81e0*/  IMAD.WIDE.U32 R4, R11, UR8, RZ ;  /* 0x000000080b047c25 */ /* 0x000fc8000f8e00ff */
[----:B------:R-:W-:-:S04]  /*81f0*/  IMAD.WIDE.U32 R4, P1, R7, UR9, R4 ;  /* 0x0000000907047c25 */ /* 0x000fc8000f820004 */
[----:B------:R-:W-:-:S04]  /*8200*/  IMAD.WIDE.U32 R6, R7, UR8, RZ ;  /* 0x0000000807067c25 */ /* 0x000fc8000f8e00ff */
[----:B------:R-:W-:Y:S01]  /*8210*/  IMAD.X R3, RZ, RZ, RZ, P1 ;  /* 0x000000ffff037224 */ /* 0x000fe200008e06ff */
[----:B------:R-:W-:Y:S01]  /*8220*/  IADD3 RZ, P1, R7, R4, RZ ;  /* 0x0000000407ff7210 */ /* 0x000fe20007f3e0ff */
[----:B------:R-:W-:-:S04]  /*8230*/  IMAD.MOV.U32 R2, RZ, RZ, R5 ;  /* 0x000000ffff027224 */ /* 0x000fc800078e0005 */
[----:B------:R-:W-:-:S08]  /*8240*/  IMAD.WIDE.U32.X R2, R11, UR9, R2, P1 ;  /* 0x000000090b027c25 */ /* 0x000fd000088e0402 */
.L_x_176:
[--C-:B------:R-:W-:Y:S01]  /*8250*/  SHF.R.U64 R19, R2, UR10, R3.reuse ;  /* 0x0000000a02137c19 */ /* 0x100fe20008001203 */
[----:B------:R-:W0:Y:S01]  /*8260*/  F2I.U32.TRUNC.NTZ R12, R12 ;  /* 0x0000000c000c7305 */ /* 0x000e22000020f000 */
[----:B------:R-:W-:Y:S01]  /*8270*/  SHF.R.U32.HI R2, RZ, UR10, R3 ;  /* 0x0000000aff027c19 */ /* 0x000fe20008011603 */
[----:B------:R-:W-:Y:S01]  /*8280*/  ULDC.64 UR8, c[0x0][0x620] ;  /* 0x0001880000087ab9 */ /* 0x000fe20000000a00 */
[----:B------:R-:W-:Y:S01]  /*8290*/  IADD3 R5, P1, RZ, -R19, RZ ;  /* 0x80000013ff057210 */ /* 0x000fe20007f3e0ff */
[----:B------:R-:W-:Y:S01]  /*82a0*/  ULDC.64 UR14, c[0x0][0x640] ;  /* 0x00019000000e7ab9 */ /* 0x000fe20000000a00 */
[----:B-1----:R-:W-:Y:S01]  /*82b0*/  I2FP.F32.U32 R4, UR11 ;  /* 0x0000000b00047c45 */ /* 0x002fe20008201000 */
[----:B------:R-:W1:Y:S01]  /*82c0*/  LDC R11, c[0x0][0x610] ;  /* 0x00018400ff0b7b82 */ /* 0x000e620000000800 */
[----:B------:R-:W-:Y:S01]  /*82d0*/  ULDC UR10, c[0x0][0x658] ;  /* 0x00019600000a7ab9 */ /* 0x000fe20000000800 */
[----:B------:R-:W-:Y:S01]  /*82e0*/  IMAD.X R2, RZ, RZ, ~R2, P1 ;  /* 0x000000ffff027224 */ /* 0x000fe200008e0e02 */
[----:B------:R-:W-:Y:S01]  /*82f0*/  ISETP.NE.U32.AND P1, PT, RZ, UR14, PT ;  /* 0x0000000eff007c0c */ /* 0x000fe2000bf25070 */
[----:B------:R-:W-:Y:S01]  /*8300*/  FMUL R6, R4, UR12 ;  /* 0x0000000c04067c20 */ /* 0x000fe20008400000 */
[----:B------:R-:W-:Y:S01]  /*8310*/  ULDC UR12, c[0x0][0x648] ;  /* 0x00019200000c7ab9 */ /* 0x000fe20000000800 */
[----:B------:R-:W-:Y:S01]  /*8320*/  IMAD R4, R2, UR8, RZ ;  /* 0x0000000802047c24 */ /* 0x000fe2000f8e02ff */
[----:B------:R-:W-:Y:S01]  /*8330*/  ISETP.NE.AND.EX P1, PT, RZ, UR15, PT, P1 ;  /* 0x0000000fff007c0c */ /* 0x000fe2000bf25310 */
[C---:B------:R-:W-:Y:S01]  /*8340*/  IMAD.WIDE.U32 R2, R5.reuse, UR8, R16 ;  /* 0x0000000805027c25 */ /* 0x040fe2000f8e0010 */
[----:B0-----:R-:W-:Y:S01]  /*8350*/  R2UR UR7, R12 ;  /* 0x000000000c0772ca */ /* 0x001fe200000e0000 */
[----:B------:R-:W0:Y:S01]  /*8360*/  F2I.U32.TRUNC.NTZ R6, R6 ;  /* 0x0000000600067305 */ /* 0x000e22000020f000 */
[----:B------:R-:W-:Y:S01]  /*8370*/  ULDC UR8, c[0x0][0x618] ;  /* 0x0001860000087ab9 */ /* 0x000fe20000000800 */
[----:B------:R-:W-:-:S04]  /*8380*/  IMAD R5, R5, UR9, R4 ;  /* 0x0000000905057c24 */ /* 0x000fc8000f8e0204 */
[----:B------:R-:W-:-:S05]  /*8390*/  IMAD.IADD R3, R3, 0x1, R5 ;  /* 0x0000000103037824 */ /* 0x000fca00078e0205 */
[--C-:B------:R-:W-:Y:S02]  /*83a0*/  SHF.R.U64 R12, R2, UR8, R3.reuse ;  /* 0x00000008020c7c19 */ /* 0x100fe40008001203 */
[----:B------:R-:W-:Y:S01]  /*83b0*/  SHF.R.U32.HI R3, RZ, UR8, R3 ;  /* 0x00000008ff037c19 */ /* 0x000fe20008011603 */
[----:B------:R-:W-:Y:S01]  /*83c0*/  ULDC UR8, c[0x0][0x608] ;  /* 0x0001820000087ab9 */ /* 0x000fe20000000800 */
[----:B0-----:R-:W-:Y:S02]  /*83d0*/  R2UR UR9, R6 ;  /* 0x00000000060972ca */ /* 0x001fe400000e0000 */
[--C-:B------:R-:W-:Y:S02]  /*83e0*/  SHF.R.U64 R14, R12, UR8, R3.reuse ;  /* 0x000000080c0e7c19 */ /* 0x100fe40008001203 */
[----:B------:R-:W-:Y:S01]  /*83f0*/  SHF.R.U32.HI R3, RZ, UR8, R3 ;  /* 0x00000008ff037c19 */ /* 0x000fe20008011603 */
[----:B------:R-:W-:-:S03]  /*8400*/  UIADD3 UR8, -UR7, URZ, URZ ;  /* 0x0000003f07087290 */ /* 0x000fc6000fffe13f */
[--C-:B------:R-:W-:Y:S01]  /*8410*/  SHF.R.U64 R18, R14, UR10, R3.reuse ;  /* 0x0000000a0e127c19 */ /* 0x100fe20008001203 */
[----:B------:R-:W-:Y:S01]  /*8420*/  ULDC UR7, c[0x0][0x144] ;  /* 0x0000510000077ab9 */ /* 0x000fe20000000800 */
[----:B------:R-:W-:-:S03]  /*8430*/  SHF.R.U32.HI R3, RZ, UR10, R3 ;  /* 0x0000000aff037c19 */ /* 0x000fc60008011603 */
[----:B------:R-:W-:Y:S01]  /*8440*/  IMAD.MOV.U32 R2, RZ, RZ, R18 ;  /* 0x000000ffff027224 */ /* 0x000fe200078e0012 */
[----:B------:R-:W-:Y:S06]  /*8450*/  @!P1 BRA `(.L_x_177) ;  /* 0x0000000000289947 */ /* 0x000fec0003800000 */
        /* <DEDUP_REMOVED lines=10> */
.L_x_177:
[----:B------:R-:W-:Y:S01]  /*8500*/  UISETP.NE.AND UP0, UPT, UR61, URZ, UPT ;  /* 0x0000003f3d00728c */ /* 0x000fe2000bf05270 */
[----:B------:R-:W-:Y:S01]  /*8510*/  R2UR UR10, R10 ;  /* 0x000000000a0a72ca */ /* 0x000fe200000e0000 */
[----:B------:R-:W-:Y:S01]  /*8520*/  UIADD3 UR9, -UR9, URZ, URZ ;  /* 0x0000003f09097290 */ /* 0x000fe2000fffe13f */
[----:B------:R-:W-:Y:S01]  /*8530*/  SHF.R.U64 R3, R2, UR12, R3 ;  /* 0x0000000c02037c19 */ /* 0x000fe20008001203 */
[----:B------:R-:W-:Y:S01]  /*8540*/  UIMAD UR6, UR7, UR8, UR6 ;  /* 0x00000008070672a4 */ /* 0x000fe2000f8e0206 */
[----:B------:R-:W-:Y:S02]  /*8550*/  LOP3.LUT R2, R14, UR53, RZ, 0xc0, !PT ;  /* 0x000000350e027c12 */ /* 0x000fe4000f8ec0ff */
[----:B------:R-:W-:Y:S01]  /*8560*/  ULDC UR7, c[0x0][0x148] ;  /* 0x0000520000077ab9 */ /* 0x000fe20000000800 */
[----:B------:R-:W-:Y:S01]  /*8570*/  IMAD.MOV R5, RZ, RZ, -R3 ;  /* 0x000000ffff057224 */ /* 0x000fe200078e0a03 */
[----:B------:R-:W-:Y:S01]  /*8580*/  PLOP3.LUT P1, PT, PT, PT, UP0, 0x80, 0x0 ;  /* 0x000000000000781c */ /* 0x000fe20003f2f008 */
[----:B------:R-:W-:Y:S01]  /*8590*/  IMAD R4, R3, UR45, R2 ;  /* 0x0000002d03047c24 */ /* 0x000fe2000f8e0202 */
[----:B------:R-:W-:-:S03]  /*85a0*/  @UP0 UIMAD UR6, UR7, UR9, UR11 ;  /* 0x00000009070602a4 */ /* 0x000fc6000f8e020b */
[----:B------:R-:W-:Y:S01]  /*85b0*/  ULDC UR7, c[0x0][0x638] ;  /* 0x00018e0000077ab9 */ /* 0x000fe20000000800 */
[----:B------:R-:W-:Y:S01]  /*85c0*/  LOP3.LUT R3, R12, UR10, RZ, 0xc0, !PT ;  /* 0x0000000a0c037c12 */ /* 0x000fe2000f8ec0ff */
[----:B------:R-:W-:Y:S02]  /*85d0*/  IMAD R2, R5, UR7, R18 ;  /* 0x0000000705027c24 */ /* 0x000fe4000f8e0212 */
[----:B-1----:R-:W-:Y:S01]  /*85e0*/  IMAD R11, R4, R11, UR6 ;  /* 0x00000006040b7e24 */ /* 0x002fe2000f8e020b */
[----:B------:R-:W-:Y:S01]  /*85f0*/  ULDC UR6, c[0x0][0x600] ;  /* 0x0001800000067ab9 */ /* 0x000fe20000000800 */
[----:B------:R-:W-:Y:S02]  /*8600*/  IMAD.MOV.U32 R4, RZ, RZ, 0x1 ;  /* 0x00000001ff047424 */ /* 0x000fe400078e00ff */
[----:B------:R-:W-:-:S03]  /*8610*/  IMAD R18, R2, UR6, R3 ;  /* 0x0000000602127c24 */ /* 0x000fc6000f8e0203 */
[----:B------:R-:W-:Y:S02]  /*8620*/  PRMT R3, R4, 0x7610, R3 ;  /* 0x0000761004037816 */ /* 0x000fe40000000003 */
[----:B------:R-:W-:Y:S02]  /*8630*/  SEL R2, R18, R11, !P1 ;  /* 0x0000000b12027207 */ /* 0x000fe40004800000 */
[----:B------:R-:W-:-:S07]  /*8640*/  SEL R18, R11, R18, !P1 ;  /* 0x000000120b127207 */ /* 0x000fce0004800000 */
.L_x_175:
[----:B------:R-:W-:Y:S05]  /*8650*/  BSYNC B1 ;  /* 0x0000000000017941 */ /* 0x000fea0003800000 */
.L_x_174:
[----:B------:R-:W-:-:S13]  /*8660*/  LOP3.LUT P1, RZ, R3, 0xff, RZ, 0xc0, !PT ;  /* 0x000000ff03ff7812 */ /* 0x000fda000782c0ff */
[----:B------:R-:W-:Y:S05]  /*8670*/  @P1 BRA `(.L_x_178) ;  /* 0xfffffff000901947 */ /* 0x000fea000383ffff */
[----:B------:R-:W-:Y:S05]  /*8680*/  BSYNC B0 ;  /* 0x0000000000007941 */ /* 0x000fea0003800000 */
.L_x_166:
[----:B------:R-:W-:-:S03]  /*8690*/  UMOV UR6, 0xffffffff ;  /* 0xffffffff00067882 */ /* 0x000fc60000000000 */
[----:B------:R-:W-:Y:S05]  /*86a0*/  BRA.DIV UR6, `(.L_x_179) ;  /* 0x0000000206fc7947 */ /* 0x000fea000b800000 */
[----:B------:R-:W-:-:S13]  /*86b0*/  ELECT P6, URZ, PT ;  /* 0x00000000003f782f */ /* 0x000fda00038c0000 */
.L_x_193:
[----:B------:R-:W-:Y:S04]  /*86c0*/  BSSY B0, `(.L_x_180) ;  /* 0x000001a000007945 */ /* 0x000fe80003800000 */
[----:B------:R-:W-:Y:S05]  /*86d0*/  @!P6 BRA `(.L_x_181) ;  /* 0x000000000060e947 */ /* 0x000fea0003800000 */
[----:B------:R-:W-:-:S04]  /*86e0*/  ULOP3.LUT UR6, UR38, 0x2, URZ, 0xfc, !UPT ;  /* 0x0000000226067892 */ /* 0x000fc8000f8efc3f */
[----:B------:R-:W-:-:S06]  /*86f0*/  UISETP.NE.AND UP0, UPT, UR6, 0x3, UPT ;  /* 0x000000030600788c */ /* 0x000fcc000bf05270 */
[----:B------:R-:W-:-:S13]  /*8700*/  PLOP3.LUT P0, PT, PT, PT, UP0, 0x80, 0x0 ;  /* 0x000000000000781c */ /* 0x000fda0003f0f008 */
[----:B------:R-:W-:Y:S05]  /*8710*/  @!P0 BRA `(.L_x_182) ;  /* 0x0000000000048947 */ /* 0x000fea0003800000 */
[----:B------:R-:W-:Y:S01]  /*8720*/  BPT.TRAP 0x1 ;  /* 0x000000040000795c */ /* 0x000fe20000300000 */
.L_x_182:
[----:B------:R-:W0:Y:S01]  /*8730*/  S2R R3, SR_CgaCtaId ;  /* 0x0000000000037919 */ /* 0x000e220000008800 */
[----:B------:R-:W-:-:S04]  /*8740*/  MOV R2, 0x400 ;  /* 0x0000040000027802 */ /* 0x000fc80000000f00 */
[----:B0-----:R-:W-:Y:S02]  /*8750*/  LEA R3, R3, R2, 0x18 ;  /* 0x0000000203037211 */ /* 0x001fe400078ec0ff */
[----:B------:R-:W-:-:S03]  /*8760*/  SHF.L.U32 R2, R0, 0x1f, RZ ;  /* 0x0000001f00027819 */ /* 0x000fc600000006ff */
[----:B------:R-:W-:-:S04]  /*8770*/  VIADD R3, R3, 0x10 ;  /* 0x0000001003037836 */ /* 0x000fc80000000000 */
[C---:B------:R-:W-:Y:S02]  /*8780*/  IMAD R7, R8.reuse, 0x8, R3 ;  /* 0x0000000808077824 */ /* 0x040fe400078e0203 */
[----:B------:R-:W-:Y:S02]  /*8790*/  VIADD R8, R8, 0x1 ;  /* 0x0000000108087836 */ /* 0x000fe40000000000 */
[----:B------:R-:W0:Y:S03]  /*87a0*/  SYNCS.PHASECHK.TRANS64.TRYWAIT P0, [R7+URZ], R2 ;  /* 0x00000002070075a7 */ /* 0x000e26000800017f */
[----:B------:R-:W-:-:S04]  /*87b0*/  ISETP.NE.AND P1, PT, R8, 0x2, PT ;  /* 0x000000020800780c */ /* 0x000fc80003f25270 */
[----:B------:R-:W-:Y:S02]  /*87c0*/  SEL R5, RZ, 0x1, P1 ;  /* 0x00000001ff057807 */ /* 0x000fe40000800000 */
[----:B------:R-:W-:Y:S02]  /*87d0*/  SEL R8, R8, RZ, P1 ;  /* 0x000000ff08087207 */ /* 0x000fe40000800000 */
[----:B------:R-:W-:Y:S01]  /*87e0*/  LOP3.LUT R0, R0, R5, RZ, 0x3c, !PT ;  /* 0x0000000500007212 */ /* 0x000fe200078e3cff */
[----:B0-----:R-:W-:Y:S06]  /*87f0*/  @!P0 BRA `(.L_x_183) ;  /* 0x0000000000c88947 */ /* 0x001fec0003800000 */
.L_x_194:
[----:B------:R-:W-:Y:S01]  /*8800*/  IMAD R3, R8, 0x8, R3 ;  /* 0x0000000808037824 */ /* 0x000fe200078e0203 */
[----:B------:R-:W-:-:S07]  /*8810*/  SHF.L.U32 R0, R0, 0x1f, RZ ;  /* 0x0000001f00007819 */ /* 0x000fce00000006ff */
.L_x_184:
[----:B-1----:R1:W3:Y:S02]  /*8820*/  SYNCS.PHASECHK.TRANS64.TRYWAIT P0, [R3+URZ], R0 ;  /* 0x00000000030075a7 */ /* 0x0022e4000800017f */
[----:B---3--:R-:W-:Y:S05]  /*8830*/  @!P0 NANOSLEEP.SYNCS 0x989680 ;  /* 0x009896800000895d */ /* 0x008fea0003900000 */
[----:B------:R-:W3:Y:S02]  /*8840*/  @!P0 SYNCS.PHASECHK.TRANS64 P0, [R3+URZ], R0 ;  /* 0x00000000030085a7 */ /* 0x000ee4000800007f */
[----:B---3--:R-:W-:Y:S05]  /*8850*/  @!P0 BRA `(.L_x_184) ;  /* 0xfffffffc00f08947 */ /* 0x008fea000383ffff */
.L_x_181:
[----:B------:R-:W-:Y:S05]  /*8860*/  BSYNC B0 ;  /* 0x0000000000007941 */ /* 0x000fea0003800000 */
.L_x_180:
[----:B------:R-:W-:Y:S05]  /*8870*/  EXIT ;  /* 0x000000000000794d */ /* 0x000fea0003800000 */
.L_x_18:
[----:B0-----:R0:W1:Y:S02]  /*8880*/  SYNCS.PHASECHK.TRANS64.TRYWAIT P0, [R98+URZ+-0x8], R3 ;  /* 0xfffff803620075a7 */ /* 0x001064000800017f */
[----:B-1----:R-:W-:Y:S05]  /*8890*/  @!P0 NANOSLEEP.SYNCS 0x989680 ;  /* 0x009896800000895d */ /* 0x002fea0003900000 */
[----:B------:R-:W1:Y:S02]  /*88a0*/  @!P0 SYNCS.PHASECHK.TRANS64 P0, [R98+URZ+-0x8], R3 ;  /* 0xfffff803620085a7 */ /* 0x000e64000800007f */
[----:B-1----:R-:W-:Y:S05]  /*88b0*/  @!P0 BRA `(.L_x_18) ;  /* 0xfffffffc00f08947 */ /* 0x002fea000383ffff */
[----:B------:R-:W-:Y:S05]  /*88c0*/  BRA `(.L_x_185) ;  /* 0xffffff8c00f47947 */ /* 0x000fea000383ffff */
.L_x_23:
[----:B-1----:R1:W2:Y:S02]  /*88d0*/  SYNCS.PHASECHK.TRANS64.TRYWAIT P1, [R3+URZ], R0 ;  /* 0x00000000030075a7 */ /* 0x0022a4000802017f */
[----:B--2---:R-:W-:Y:S05]  /*88e0*/  @!P1 NANOSLEEP.SYNCS 0x989680 ;  /* 0x009896800000995d */ /* 0x004fea0003900000 */
[----:B------:R-:W2:Y:S02]  /*88f0*/  @!P1 SYNCS.PHASECHK.TRANS64 P1, [R3+URZ], R0 ;  /* 0x00000000030095a7 */ /* 0x000ea4000802007f */
[----:B--2---:R-:W-:Y:S05]  /*8900*/  @!P1 BRA `(.L_x_23) ;  /* 0xfffffffc00f09947 */ /* 0x004fea000383ffff */
[----:B------:R-:W-:Y:S05]  /*8910*/  BRA `(.L_x_22) ;  /* 0xffffff90006c7947 */ /* 0x000fea000383ffff */
.L_x_28:
[----:B-1----:R-:W-:-:S04]  /*8920*/  IMAD.U32 R5, RZ, RZ, UR7 ;  /* 0x00000007ff057e24 */ /* 0x002fc8000f8e00ff */
[----:B------:R1:W2:Y:S03]  /*8930*/  SYNCS.PHASECHK.TRANS64.TRYWAIT P1, [R5+URZ], R4 ;  /* 0x00000004050075a7 */ /* 0x0002a6000802017f */
[----:B--2---:R-:W-:Y:S05]  /*8940*/  @!P1 NANOSLEEP.SYNCS 0x989680 ;  /* 0x009896800000995d */ /* 0x004fea0003900000 */
[----:B------:R-:W2:Y:S02]  /*8950*/  @!P1 SYNCS.PHASECHK.TRANS64 P1, [R5+URZ], R4 ;  /* 0x00000004050095a7 */ /* 0x000ea4000802007f */
[----:B--2---:R-:W-:Y:S05]  /*8960*/  @!P1 BRA `(.L_x_28) ;  /* 0xfffffffc00ec9947 */ /* 0x004fea000383ffff */
[----:B------:R-:W-:Y:S05]  /*8970*/  BRA `(.L_x_27) ;  /* 0xffffff98008c7947 */ /* 0x000fea000383ffff */
.L_x_34:
[----:B0-----:R0:W1:Y:S02]  /*8980*/  SYNCS.PHASECHK.TRANS64.TRYWAIT P0, [R98+URZ+0x8], R3 ;  /* 0x00000803620075a7 */ /* 0x001064000800017f */
[----:B-1----:R-:W-:Y:S05]  /*8990*/  @!P0 NANOSLEEP.SYNCS 0x989680 ;  /* 0x009896800000895d */ /* 0x002fea0003900000 */
[----:B------:R-:W1:Y:S02]  /*89a0*/  @!P0 SYNCS.PHASECHK.TRANS64 P0, [R98+URZ+0x8], R3 ;  /* 0x00000803620085a7 */ /* 0x000e64000800007f */
[----:B-1----:R-:W-:Y:S05]  /*89b0*/  @!P0 BRA `(.L_x_34) ;  /* 0xfffffffc00f08947 */ /* 0x002fea000383ffff */
[----:B------:R-:W-:Y:S05]  /*89c0*/  BRA `(.L_x_186) ;  /* 0xffffffa000f87947 */ /* 0x000fea000383ffff */
.L_x_167:
[----:B------:R-:W-:Y:S01]  /*89d0*/  BSSY B1, `(.L_x_187) ;  /* 0x0000006000017945 */ /* 0x000fe20003800000 */
[----:B------:R-:W-:-:S07]  /*89e0*/  IMAD.MOV.U32 R15, RZ, RZ, -0x1 ;  /* 0xffffffffff0f7424 */ /* 0x000fce00078e00ff */
[----:B--2--5:R-:W-:Y:S05]  /*89f0*/  WARPSYNC.COLLECTIVE R15, `(.L_x_188) ;  /* 0x000000000f0c7348 */ /* 0x024fea0003c00000 */
[----:B------:R-:W-:Y:S02]  /*8a00*/  ELECT P6, UR62, PT ;  /* 0x00000000003e782f */ /* 0x000fe400038c0000 */
[----:B------:R-:W-:Y:S01]  /*8a10*/  MOV R14, UR62 ;  /* 0x0000003e000e7c02 */ /* 0x000fe20008000f00 */
[----:B--2--5:R-:W-:Y:S10]  /*8a20*/  ENDCOLLECTIVE ;  /* 0x000000000000791b */ /* 0x024ff40003800000 */
.L_x_188:
[----:B------:R-:W-:Y:S05]  /*8a30*/  BSYNC B1 ;  /* 0x0000000000017941 */ /* 0x000fea0003800000 */
.L_x_187:
[----:B------:R-:W-:Y:S05]  /*8a40*/  BRA `(.L_x_189) ;  /* 0xffffffec00a87947 */ /* 0x000fea000383ffff */
.L_x_170:
[----:B-1----:R1:W3:Y:S02]  /*8a50*/  SYNCS.PHASECHK.TRANS64.TRYWAIT P1, [R7+URZ+0x10], R4 ;  /* 0x00001004070075a7 */ /* 0x0022e4000802017f */
[----:B---3--:R-:W-:Y:S05]  /*8a60*/  @!P1 NANOSLEEP.SYNCS 0x989680 ;  /* 0x009896800000995d */ /* 0x008fea0003900000 */
[----:B------:R-:W3:Y:S02]  /*8a70*/  @!P1 SYNCS.PHASECHK.TRANS64 P1, [R7+URZ+0x10], R4 ;  /* 0x00001004070095a7 */ /* 0x000ee4000802007f */
[----:B---3--:R-:W-:Y:S05]  /*8a80*/  @!P1 BRA `(.L_x_170) ;  /* 0xfffffffc00f09947 */ /* 0x008fea000383ffff */
[----:B------:R-:W-:Y:S05]  /*8a90*/  BRA `(.L_x_190) ;  /* 0xffffffec00e07947 */ /* 0x000fea000383ffff */
.L_x_179:
[----:B------:R-:W-:Y:S01]  /*8aa0*/  BSSY B0, `(.L_x_191) ;  /* 0x0000006000007945 */ /* 0x000fe20003800000 */
[----:B------:R-:W-:-:S07]  /*8ab0*/  IMAD.MOV.U32 R15, RZ, RZ, -0x1 ;  /* 0xffffffffff0f7424 */ /* 0x000fce00078e00ff */
[----:B--2--5:R-:W-:Y:S05]  /*8ac0*/  WARPSYNC.COLLECTIVE R15, `(.L_x_192) ;  /* 0x000000000f0c7348 */ /* 0x024fea0003c00000 */
[----:B------:R-:W-:Y:S02]  /*8ad0*/  ELECT P6, UR62, PT ;  /* 0x00000000003e782f */ /* 0x000fe400038c0000 */
[----:B------:R-:W-:Y:S01]  /*8ae0*/  MOV R14, UR62 ;  /* 0x0000003e000e7c02 */ /* 0x000fe20008000f00 */
[----:B--2--5:R-:W-:Y:S10]  /*8af0*/  ENDCOLLECTIVE ;  /* 0x000000000000791b */ /* 0x024ff40003800000 */
.L_x_192:
[----:B------:R-:W-:Y:S05]  /*8b00*/  BSYNC B0 ;  /* 0x0000000000007941 */ /* 0x000fea0003800000 */
.L_x_191:
[----:B------:R-:W-:Y:S05]  /*8b10*/  BRA `(.L_x_193) ;  /* 0xfffffff800e87947 */ /* 0x000fea000383ffff */
.L_x_183:
[----:B0-----:R0:W1:Y:S02]  /*8b20*/  SYNCS.PHASECHK.TRANS64.TRYWAIT P0, [R7+URZ], R2 ;  /* 0x00000002070075a7 */ /* 0x001064000800017f */
[----:B-1----:R-:W-:Y:S05]  /*8b30*/  @!P0 NANOSLEEP.SYNCS 0x989680 ;  /* 0x009896800000895d */ /* 0x002fea0003900000 */
[----:B------:R-:W1:Y:S02]  /*8b40*/  @!P0 SYNCS.PHASECHK.TRANS64 P0, [R7+URZ], R2 ;  /* 0x00000002070085a7 */ /* 0x000e64000800007f */
[----:B-1----:R-:W-:Y:S05]  /*8b50*/  @!P0 BRA `(.L_x_183) ;  /* 0xfffffffc00f08947 */ /* 0x002fea000383ffff */
[----:B------:R-:W-:Y:S05]  /*8b60*/  BRA `(.L_x_194) ;  /* 0xfffffffc00247947 */ /* 0x000fea000383ffff */
.L_x_195:
[----:B------:R-:W-:-:S00]  /*8b70*/  BRA `(.L_x_195) ;  /* 0xfffffffc00fc7947 */ /* 0x000fc0000383ffff */
[----:B------:R-:W-:-:S00]  /*8b80*/  NOP ;  /* 0x0000000000007918 */ /* 0x000fc00000000000 */
[----:B------:R-:W-:-:S00]  /*8b90*/  NOP ;  /* 0x0000000000007918 */ /* 0x000fc00000000000 */
[----:B------:R-:W-:-:S00]  /*8ba0*/  NOP ;  /* 0x0000000000007918 */ /* 0x000fc00000000000 */
[----:B------:R-:W-:-:S00]  /*8bb0*/  NOP ;  /* 0x0000000000007918 */ /* 0x000fc00000000000 */
[----:B------:R-:W-:-:S00]  /*8bc0*/  NOP ;  /* 0x0000000000007918 */ /* 0x000fc00000000000 */
[----:B------:R-:W-:-:S00]  /*8bd0*/  NOP ;  /* 0x0000000000007918 */ /* 0x000fc00000000000 */
[----:B------:R-:W-:-:S00]  /*8be0*/  NOP ;  /* 0x0000000000007918 */ /* 0x000fc00000000000 */
[----:B------:R-:W-:-:S00]  /*8bf0*/  NOP ;  /* 0x0000000000007918 */ /* 0x000fc00000000000 */
.L_x_196:


//--------------------- .nv.global.init           --------------------------
	.section	.nv.global.init,"aw",@progbits
.nv.global.init:
	.type		$str$22,@object
	.size		$str$22,($str$23 - $str$22)
$str$22:
        /*0000*/ 	.byte	0x6b, 0x5f, 0x74, 0x69, 0x6c, 0x65, 0x5f, 0x63, 0x6f, 0x75, 0x6e, 0x74, 0x20, 0x3e, 0x3d, 0x20
        /*0010*/ 	.byte	0x31, 0x00
	.type		$str$23,@object
	.size		$str$23,(__unnamed_1 - $str$23)
$str$23:
        /*0012*/ 	.byte	0x2f, 0x74, 0x6d, 0x70, 0x2f, 0x63, 0x75, 0x74, 0x6c, 0x61, 0x73, 0x73, 0x5f, 0x73, 0x77, 0x65
        /*0022*/ 	.byte	0x65, 0x70, 0x5f, 0x73, 0x72, 0x63, 0x2f, 0x69, 0x6e, 0x63, 0x6c, 0x75, 0x64, 0x65, 0x2f, 0x63
        /*0032*/ 	.byte	0x75, 0x74, 0x6c, 0x61, 0x73, 0x73, 0x2f, 0x67, 0x65, 0x6d, 0x6d, 0x2f, 0x63, 0x6f, 0x6c, 0x6c
        /*0042*/ 	.byte	0x65, 0x63, 0x74, 0x69, 0x76, 0x65, 0x2f, 0x73, 0x6d, 0x39, 0x30, 0x5f, 0x6d, 0x6d, 0x61, 0x5f
        /*0052*/ 	.byte	0x74, 0x6d, 0x61, 0x5f, 0x67, 0x6d, 0x6d, 0x61, 0x5f, 0x73, 0x73, 0x5f, 0x77, 0x61, 0x72, 0x70
        /*0062*/ 	.byte	0x73, 0x70, 0x65, 0x63, 0x69, 0x61, 0x6c, 0x69, 0x7a, 0x65, 0x64, 0x2e, 0x68, 0x70, 0x70, 0x00
	.type		__unnamed_1,@object
	.size		__unnamed_1,(.L_0 - __unnamed_1)
__unnamed_1:
        /*0072*/ 	.byte	0x76, 0x6f, 0x69, 0x64, 0x20, 0x63, 0x75, 0x74, 0x6c, 0x61, 0x73, 0x73, 0x3a, 0x3a, 0x67, 0x65
        /* <DEDUP_REMOVED lines=178> */
.L_0:


//--------------------- .nv.shared._ZN7cutlass13device_kernelINS_4gemm6kernel13GemmUniversalIN4cute5tupleIJiiiiEEENS1_10collective13CollectiveMmaINS1_34MainloopSm90TmaGmmaWarpSpecializedILi2ENS5_IJNS4_1CILi4EEESB_NSA_ILi1EEEEEENS1_32KernelTmaWarpSpecializedPingpongEEENS5_IJNSA_ILi64EEENSA_ILi128EEESH_EEENS_10tfloat32_tENS5_IJlSC_lEEESJ_SK_NS4_8TiledMMAINS4_8MMA_AtomIJNS4_4SM904GMMA30MMA_64x128x8_F32TF32TF32_SS_TNILNSO_7ScaleInE1ELSQ_1EEEEEENS4_6LayoutINS5_IJSC_SC_SC_EEENS5_IJNSA_ILi0EEESV_SV_EEEEENS5_IJNS4_10UnderscoreESY_SY_EEEEENS4_23SM90_TMA_LOAD_MULTICASTENS4_14ComposedLayoutINS4_7SwizzleILi3ELi4ELi3EEENS4_18smem_ptr_flag_bitsILi32EEENST_INS5_IJNSA_ILi8EEENSA_ILi32EEEEEENS5_IJS18_SC_EEEEEEEvNS4_8identityES11_S1C_vS1D_EENS_8epilogue10collective6detail29Sm90TmaWarpSpecializedAdapterINS1G_15DefaultEpilogueISJ_SK_SK_NS1F_6thread17LinearCombinationISJ_Li1EffLNS1K_9ScaleType4KindE0ELNS_15FloatRoundStyleE2ESJ_EENS1_15EpilogueDefaultEEEEEvvEEEEvNT_6ParamsE --------------------------
	.section	.nv.shared._ZN7cutlass13device_kernelINS_4gemm6kernel13GemmUniversalIN4cute5tupleIJiiiiEEENS1_10collective13CollectiveMmaINS1_34MainloopSm90TmaGmmaWarpSpecializedILi2ENS5_IJNS4_1CILi4EEESB_NSA_ILi1EEEEEENS1_32KernelTmaWarpSpecializedPingpongEEENS5_IJNSA_ILi64EEENSA_ILi128EEESH_EEENS_10tfloat32_tENS5_IJlSC_lEEESJ_SK_NS4_8TiledMMAINS4_8MMA_AtomIJNS4_4SM904GMMA30MMA_64x128x8_F32TF32TF32_SS_TNILNSO_7ScaleInE1ELSQ_1EEEEEENS4_6LayoutINS5_IJSC_SC_SC_EEENS5_IJNSA_ILi0EEESV_SV_EEEEENS5_IJNS4_10UnderscoreESY_SY_EEEEENS4_23SM90_TMA_LOAD_MULTICASTENS4_14ComposedLayoutINS4_7SwizzleILi3ELi4ELi3EEENS4_18smem_ptr_flag_bitsILi32EEENST_INS5_IJNSA_ILi8EEENSA_ILi32EEEEEENS5_IJS18_SC_EEEEEEEvNS4_8identityES11_S1C_vS1D_EENS_8epilogue10collective6detail29Sm90TmaWarpSpecializedAdapterINS1G_15DefaultEpilogueISJ_SK_SK_NS1F_6thread17LinearCombinationISJ_Li1EffLNS1K_9ScaleType4KindE0ELNS_15FloatRoundStyleE2ESJ_EENS1_15EpilogueDefaultEEEEEvvEEEEvNT_6ParamsE,"aw",@nobits
	.sectionflags	@""
	.align	16
	.zero		1024


//--------------------- .nv.shared.reserved.0     --------------------------
	.section	.nv.shared.reserved.0,"aw",@nobits
	.weak		__nv_reservedSMEM_offset_0_alias
	.size		__nv_reservedSMEM_offset_0_alias, 0, 0
	.other		__nv_reservedSMEM_offset_0_alias,@"STO_CUDA_RESERVED_SHARED STV_DEFAULT"
__nv_reservedSMEM_offset_0_alias:
	.zero		0


//--------------------- .nv.global                --------------------------
	.section	.nv.global,"aw",@nobits
.nv.global:
	.type		_ZN40_INTERNAL_bc7ede82_4_k_cu_d6c36ed7_201794cute1_E,@object
	.size		_ZN40_INTERNAL_bc7ede82_4_k_cu_d6c36ed7_201794cute1_E,(_ZN40_INTERNAL_bc7ede82_4_k_cu_d6c36ed7_201794cuda3std3__45__cpo6cbeginE - _ZN40_INTERNAL_bc7ede82_4_k_cu_d6c36ed7_201794cute1_E)
_ZN40_INTERNAL_bc7ede82_4_k_cu_d6c36ed7_201794cute1_E:
	.zero		1
	.type		_ZN40_INTERNAL_bc7ede82_4_k_cu_d6c36ed7_201794cuda3std3__45__cpo6cbeginE,@object
	.size		_ZN40_INTERNAL_bc7ede82_4_k_cu_d6c36ed7_201794cuda3std3__45__cpo6cbeginE,(_ZN40_INTERNAL_bc7ede82_4_k_cu_d6c36ed7_201794cuda3std3__48in_placeE - _ZN40_INTERNAL_bc7ede82_4_k_cu_d6c36ed7_201794cuda3std3__45__cpo6cbeginE)
_ZN40_INTERNAL_bc7ede82_4_k_cu_d6c36ed7_201794cuda3std3__45__cpo6cbeginE:
	.zero		1
	.type		_ZN40_INTERNAL_bc7ede82_4_k_cu_d6c36ed7_201794cuda3std3__48in_placeE,@object
	.size		_ZN40_INTERNAL_bc7ede82_4_k_cu_d6c36ed7_201794cuda3std3__48in_placeE,(_ZN40_INTERNAL_bc7ede82_4_k_cu_d6c36ed7_201794cuda3std6ranges3__45__cpo9iter_moveE - _ZN40_INTERNAL_bc7ede82_4_k_cu_d6c36ed7_201794cuda3std3__48in_placeE)
_ZN40_INTERNAL_bc7ede82_4_k_cu_d6c36ed7_201794cuda3std3__48in_placeE:
	.zero		1
	.type		_ZN40_INTERNAL_bc7ede82_4_k_cu_d6c36ed7_201794cuda3std6ranges3__45__cpo9iter_moveE,@object
	.size		_ZN40_INTERNAL_bc7ede82_4_k_cu_d6c36ed7_201794cuda3std6ranges3__45__cpo9iter_moveE,(_ZN40_INTERNAL_bc7ede82_4_k_cu_d6c36ed7_201794cuda3std3__45__cpo5beginE - _ZN40_INTERNAL_bc7ede82_4_k_cu_d6c36ed7_201794cuda3std6ranges3__45__cpo9iter_moveE)
_ZN40_INTERNAL_bc7ede82_4_k_cu_d6c36ed7_201794cuda3std6ranges3__45__cpo9iter_moveE:
	.zero		1
	.type		_ZN40_INTERNAL_bc7ede82_4_k_cu_d6c36ed7_201794cuda3std3__45__cpo5beginE,@object
	.size		_ZN40_INTERNAL_bc7ede82_4_k_cu_d6c36ed7_201794cuda3std3__45__cpo5beginE,(_ZN40_INTERNAL_bc7ede82_4_k_cu_d6c36ed7_201794cuda3std3__442_GLOBAL__N__bc7ede82_4_k_cu_d6c36ed7_201796ignoreE - _ZN40_INTERNAL_bc7ede82_4_k_cu_d6c36ed7_201794cuda3std3__45__cpo5beginE)
_ZN40_INTERNAL_bc7ede82_4_k_cu_d6c36ed7_201794cuda3std3__45__cpo5beginE:
	.zero		1
	.type		_ZN40_INTERNAL_bc7ede82_4_k_cu_d6c36ed7_201794cuda3std3__442_GLOBAL__N__bc7ede82_4_k_cu_d6c36ed7_201796ignoreE,@object
	.size		_ZN40_INTERNAL_bc7ede82_4_k_cu_d6c36ed7_201794cuda3std3__442_GLOBAL__N__bc7ede82_4_k_cu_d6c36ed7_201796ignoreE,(_ZN40_INTERNAL_bc7ede82_4_k_cu_d6c36ed7_201794cute7productE - _ZN40_INTERNAL_bc7ede82_4_k_cu_d6c36ed7_201794cuda3std3__442_GLOBAL__N__bc7ede82_4_k_cu_d6c36ed7_201796ignoreE)
_ZN40_INTERNAL_bc7ede82_4_k_cu_d6c36ed7_201794cuda3std3__442_GLOBAL__N__bc7ede82_4_k_cu_d6c36ed7_201796ignoreE:
	.zero		1
	.type		_ZN40_INTERNAL_bc7ede82_4_k_cu_d6c36ed7_201794cute7productE,@object
	.size		_ZN40_INTERNAL_bc7ede82_4_k_cu_d6c36ed7_201794cute7productE,(_ZN40_INTERNAL_bc7ede82_4_k_cu_d6c36ed7_201794cuda3std3__45__cpo3endE - _ZN40_INTERNAL_bc7ede82_4_k_cu_d6c36ed7_201794cute7productE)
_ZN40_INTERNAL_bc7ede82_4_k_cu_d6c36ed7_201794cute7productE:
	.zero		1
	.type		_ZN40_INTERNAL_bc7ede82_4_k_cu_d6c36ed7_201794cuda3std3__45__cpo3endE,@object
	.size		_ZN40_INTERNAL_bc7ede82_4_k_cu_d6c36ed7_201794cuda3std3__45__cpo3endE,(_ZN40_INTERNAL_bc7ede82_4_k_cu_d6c36ed7_201794cuda3std3__419piecewise_constructE - _ZN40_INTERNAL_bc7ede82_4_k_cu_d6c36ed7_201794cuda3std3__45__cpo3endE)
_ZN40_INTERNAL_bc7ede82_4_k_cu_d6c36ed7_201794cuda3std3__45__cpo3endE:
	.zero		1
	.type		_ZN40_INTERNAL_bc7ede82_4_k_cu_d6c36ed7_201794cuda3std3__419piecewise_constructE,@object
	.size		_ZN40_INTERNAL_bc7ede82_4_k_cu_d6c36ed7_201794cuda3std3__419piecewise_constructE,(_ZN40_INTERNAL_bc7ede82_4_k_cu_d6c36ed7_201794cuda3std3__45__cpo4cendE - _ZN40_INTERNAL_bc7ede82_4_k_cu_d6c36ed7_201794cuda3std3__419piecewise_constructE)
_ZN40_INTERNAL_bc7ede82_4_k_cu_d6c36ed7_201794cuda3std3__419piecewise_constructE:
	.zero		1
	.type		_ZN40_INTERNAL_bc7ede82_4_k_cu_d6c36ed7_201794cuda3std3__45__cpo4cendE,@object
	.size		_ZN40_INTERNAL_bc7ede82_4_k_cu_d6c36ed7_201794cuda3std3__45__cpo4cendE,(_ZN40_INTERNAL_bc7ede82_4_k_cu_d6c36ed7_201794cuda3std6ranges3__45__cpo4swapE - _ZN40_INTERNAL_bc7ede82_4_k_cu_d6c36ed7_201794cuda3std3__45__cpo4cendE)
_ZN40_INTERNAL_bc7ede82_4_k_cu_d6c36ed7_201794cuda3std3__45__cpo4cendE:
	.zero		1
	.type		_ZN40_INTERNAL_bc7ede82_4_k_cu_d6c36ed7_201794cuda3std6ranges3__45__cpo4swapE,@object
	.size		_ZN40_INTERNAL_bc7ede82_4_k_cu_d6c36ed7_201794cuda3std6ranges3__45__cpo4swapE,(.L_8 - _ZN40_INTERNAL_bc7ede82_4_k_cu_d6c36ed7_201794cuda3std6ranges3__45__cpo4swapE)
_ZN40_INTERNAL_bc7ede82_4_k_cu_d6c36ed7_201794cuda3std6ranges3__45__cpo4swapE:
	.zero		1
.L_8:


//--------------------- .nv.constant0._ZN7cutlass13device_kernelINS_4gemm6kernel13GemmUniversalIN4cute5tupleIJiiiiEEENS1_10collective13CollectiveMmaINS1_34MainloopSm90TmaGmmaWarpSpecializedILi2ENS5_IJNS4_1CILi4EEESB_NSA_ILi1EEEEEENS1_32KernelTmaWarpSpecializedPingpongEEENS5_IJNSA_ILi64EEENSA_ILi128EEESH_EEENS_10tfloat32_tENS5_IJlSC_lEEESJ_SK_NS4_8TiledMMAINS4_8MMA_AtomIJNS4_4SM904GMMA30MMA_64x128x8_F32TF32TF32_SS_TNILNSO_7ScaleInE1ELSQ_1EEEEEENS4_6LayoutINS5_IJSC_SC_SC_EEENS5_IJNSA_ILi0EEESV_SV_EEEEENS5_IJNS4_10UnderscoreESY_SY_EEEEENS4_23SM90_TMA_LOAD_MULTICASTENS4_14ComposedLayoutINS4_7SwizzleILi3ELi4ELi3EEENS4_18smem_ptr_flag_bitsILi32EEENST_INS5_IJNSA_ILi8EEENSA_ILi32EEEEEENS5_IJS18_SC_EEEEEEEvNS4_8identityES11_S1C_vS1D_EENS_8epilogue10collective6detail29Sm90TmaWarpSpecializedAdapterINS1G_15DefaultEpilogueISJ_SK_SK_NS1F_6thread17LinearCombinationISJ_Li1EffLNS1K_9ScaleType4KindE0ELNS_15FloatRoundStyleE2ESJ_EENS1_15EpilogueDefaultEEEEEvvEEEEvNT_6ParamsE --------------------------
	.section	.nv.constant0._ZN7cutlass13device_kernelINS_4gemm6kernel13GemmUniversalIN4cute5tupleIJiiiiEEENS1_10collective13CollectiveMmaINS1_34MainloopSm90TmaGmmaWarpSpecializedILi2ENS5_IJNS4_1CILi4EEESB_NSA_ILi1EEEEEENS1_32KernelTmaWarpSpecializedPingpongEEENS5_IJNSA_ILi64EEENSA_ILi128EEESH_EEENS_10tfloat32_tENS5_IJlSC_lEEESJ_SK_NS4_8TiledMMAINS4_8MMA_AtomIJNS4_4SM904GMMA30MMA_64x128x8_F32TF32TF32_SS_TNILNSO_7ScaleInE1ELSQ_1EEEEEENS4_6LayoutINS5_IJSC_SC_SC_EEENS5_IJNSA_ILi0EEESV_SV_EEEEENS5_IJNS4_10UnderscoreESY_SY_EEEEENS4_23SM90_TMA_LOAD_MULTICASTENS4_14ComposedLayoutINS4_7SwizzleILi3ELi4ELi3EEENS4_18smem_ptr_flag_bitsILi32EEENST_INS5_IJNSA_ILi8EEENSA_ILi32EEEEEENS5_IJS18_SC_EEEEEEEvNS4_8identityES11_S1C_vS1D_EENS_8epilogue10collective6detail29Sm90TmaWarpSpecializedAdapterINS1G_15DefaultEpilogueISJ_SK_SK_NS1F_6thread17LinearCombinationISJ_Li1EffLNS1K_9ScaleType4KindE0ELNS_15FloatRoundStyleE2ESJ_EENS1_15EpilogueDefaultEEEEEvvEEEEvNT_6ParamsE,"a",@progbits
	.sectionflags	@""
	.align	4
.nv.constant0._ZN7cutlass13device_kernelINS_4gemm6kernel13GemmUniversalIN4cute5tupleIJiiiiEEENS1_10collective13CollectiveMmaINS1_34MainloopSm90TmaGmmaWarpSpecializedILi2ENS5_IJNS4_1CILi4EEESB_NSA_ILi1EEEEEENS1_32KernelTmaWarpSpecializedPingpongEEENS5_IJNSA_ILi64EEENSA_ILi128EEESH_EEENS_10tfloat32_tENS5_IJlSC_lEEESJ_SK_NS4_8TiledMMAINS4_8MMA_AtomIJNS4_4SM904GMMA30MMA_64x128x8_F32TF32TF32_SS_TNILNSO_7ScaleInE1ELSQ_1EEEEEENS4_6LayoutINS5_IJSC_SC_SC_EEENS5_IJNSA_ILi0EEESV_SV_EEEEENS5_IJNS4_10UnderscoreESY_SY_EEEEENS4_23SM90_TMA_LOAD_MULTICASTENS4_14ComposedLayoutINS4_7SwizzleILi3ELi4ELi3EEENS4_18smem_ptr_flag_bitsILi32EEENST_INS5_IJNSA_ILi8EEENSA_ILi32EEEEEENS5_IJS18_SC_EEEEEEEvNS4_8identityES11_S1C_vS1D_EENS_8epilogue10collective6detail29Sm90TmaWarpSpecializedAdapterINS1G_15DefaultEpilogueISJ_SK_SK_NS1F_6thread17LinearCombinationISJ_Li1EffLNS1K_9ScaleType4KindE0ELNS_15FloatRoundStyleE2ESJ_EENS1_15EpilogueDefaultEEEEEvvEEEEvNT_6ParamsE:
	.zero		1664


//--------------------- SYMBOLS --------------------------

	.type		.nv.reservedSmem.offset0,@object
	.size		.nv.reservedSmem.offset0,0x4
	.type		__assertfail,@function
